def attn_fwd(
    Q,
    K,
    V,
    Out,
    Lse,
    sm_scale,
    stride_qz,
    stride_qh,
    stride_qm,
    stride_qk,
    stride_kz,
    stride_kh,
    stride_kn,
    stride_kk,
    stride_vz,
    stride_vh,
    stride_vn,
    stride_vk,
    stride_oz,
    stride_oh,
    stride_om,
    stride_ok,
    seqlen_q,
    seqlen_k,
    BLOCK_M: tl.constexpr,
    BLOCK_N: tl.constexpr,
    HEAD_DIM: tl.constexpr,
    CAUSAL: tl.constexpr,
):
    start_m = tl.program_id(0)
    off_hz = tl.program_id(1)
    q_off = off_hz * stride_qh
    k_off = off_hz * stride_kh
    v_off = off_hz * stride_vh
    offs_m = start_m * BLOCK_M + tl.arange(0, BLOCK_M)
    offs_d = tl.arange(0, HEAD_DIM)
    offs_n = tl.arange(0, BLOCK_N)
    q_ptrs = Q + q_off + offs_m[:, None] * stride_qm + offs_d[None, :] * stride_qk
    k_ptrs = K + k_off + offs_d[:, None] * stride_kk + offs_n[None, :] * stride_kn
    v_ptrs = V + v_off + offs_n[:, None] * stride_vn + offs_d[None, :] * stride_vk
    m_i = tl.full([BLOCK_M], float("-inf"), dtype=tl.float32)
    l_i = tl.zeros([BLOCK_M], dtype=tl.float32) + 1.0
    acc = tl.zeros([BLOCK_M, HEAD_DIM], dtype=tl.float32)
    q = tl.load(q_ptrs)
    acc, l_i, m_i = _attn_fwd_inner(
        acc,
        l_i,
        m_i,
        q,
        k_ptrs,
        v_ptrs,
        sm_scale,
        stride_kn,
        stride_vn,
        start_m,
        seqlen_k,
        BLOCK_M,
        BLOCK_N,
        HEAD_DIM,
        CAUSAL,
    )
    acc = acc / l_i[:, None]
    lse = m_i + tl.math.log2(l_i) / 1.4426950408889634
    o_ptrs = (
        Out
        + off_hz * stride_oh
        + offs_m[:, None] * stride_om
        + offs_d[None, :] * stride_ok
    )
    tl.store(o_ptrs, acc.to(Out.dtype.element_ty))
    tl.store(Lse + off_hz * seqlen_q + offs_m, lse)

# config = {"BLOCK_M": 64, "BLOCK_N": 64, "HEAD_DIM": 16, "arch": "sm_80", "causal": true, "dtype": "bf16", "num_stages": 2, "num_warps": 8}
# arch = sm_80


// ===== COMPILED SASS (sm_80) =====

	.target	sm_80

	.elftype	@"ET_EXEC"


//--------------------- .note.nv.tkinfo           --------------------------
	.section	.note.nv.tkinfo,"",@"SHT_NOTE"
	.sectionflags	@"SHF_NOTE_NV_TKINFO"
	.tkinfo
        /*0018*/ 	.word	0x00000002
        /*0030*/ 	.string	""
        /*0030*/ 	.string	"ptxas"
        /*0030*/ 	.string	"Cuda compilation tools, release 13.0, V13.0.88"
        /*0030*/ 	.string	"Build cuda_13.0.r13.0/compiler.36424714_0"
        /*0030*/ 	.string	"-v  -suppress-debug-info  -lineinfo  -arch sm_80 "



//--------------------- .note.nv.cuinfo           --------------------------
	.section	.note.nv.cuinfo,"",@"SHT_NOTE"
	.sectionflags	@"SHF_NOTE_NV_CUINFO"
        /*0018*/ 	.short	0x0002
        /*001a*/ 	.short	0x0050
        /*001c*/ 	.short	0x0082
	.zero		2


//--------------------- .nv.info                  --------------------------
	.section	.nv.info,"",@"SHT_CUDA_INFO"
	.align	4


	//----- nvinfo : EIATTR_REGCOUNT
	.align		4
        /*0000*/ 	.byte	0x04, 0x2f
        /*0002*/ 	.short	(.L_2 - .L_1)
	.align		4
.L_1:
        /*0004*/ 	.word	index@(attn_fwd)
        /*0008*/ 	.word	0x0000006c


	//----- nvinfo : EIATTR_FRAME_SIZE
	.align		4
.L_2:
        /*000c*/ 	.byte	0x04, 0x11
        /*000e*/ 	.short	(.L_4 - .L_3)
	.align		4
.L_3:
        /*0010*/ 	.word	index@(attn_fwd)
        /*0014*/ 	.word	0x00000000


	//----- nvinfo : EIATTR_MIN_STACK_SIZE
	.align		4
.L_4:
        /*0018*/ 	.byte	0x04, 0x12
        /*001a*/ 	.short	(.L_6 - .L_5)
	.align		4
.L_5:
        /*001c*/ 	.word	index@(attn_fwd)
        /*0020*/ 	.word	0x00000000
.L_6:


//--------------------- .nv.info.attn_fwd         --------------------------
	.section	.nv.info.attn_fwd,"",@"SHT_CUDA_INFO"
	.sectionflags	@""
	.align	4


	//----- nvinfo : EIATTR_CUDA_API_VERSION
	.align		4
        /*0000*/ 	.byte	0x04, 0x37
        /*0002*/ 	.short	(.L_8 - .L_7)
.L_7:
        /*0004*/ 	.word	0x00000082


	//----- nvinfo : EIATTR_SW2861232_WAR
	.align		4
.L_8:
        /*0008*/ 	.byte	0x01, 0x35
	.zero		2


	//----- nvinfo : EIATTR_PARAM_CBANK
	.align		4
        /*000c*/ 	.byte	0x04, 0x0a
        /*000e*/ 	.short	(.L_10 - .L_9)
	.align		4
.L_9:
        /*0010*/ 	.word	index@(.nv.constant0.attn_fwd)
        /*0014*/ 	.short	0x0160
        /*0016*/ 	.short	0x0088


	//----- nvinfo : EIATTR_CBANK_PARAM_SIZE
	.align		4
.L_10:
        /*0018*/ 	.byte	0x03, 0x19
        /*001a*/ 	.short	0x0088


	//----- nvinfo : EIATTR_KPARAM_INFO
	.align		4
        /*001c*/ 	.byte	0x04, 0x17
        /*001e*/ 	.short	(.L_12 - .L_11)
.L_11:
        /*0020*/ 	.word	0x00000000
        /*0024*/ 	.short	0x0019
        /*0026*/ 	.short	0x0080
        /*0028*/ 	.byte	0x00, 0xf4, 0x21, 0x00


	//----- nvinfo : EIATTR_KPARAM_INFO
	.align		4
.L_12:
        /*002c*/ 	.byte	0x04, 0x17
        /*002e*/ 	.short	(.L_14 - .L_13)
.L_13:
        /*0030*/ 	.word	0x00000000
        /*0034*/ 	.short	0x0018
        /*0036*/ 	.short	0x0078
        /*0038*/ 	.byte	0x00, 0xf4, 0x21, 0x00


	//----- nvinfo : EIATTR_KPARAM_INFO
	.align		4
.L_14:
        /*003c*/ 	.byte	0x04, 0x17
        /*003e*/ 	.short	(.L_16 - .L_15)
.L_15:
        /*0040*/ 	.word	0x00000000
        /*0044*/ 	.short	0x0017
        /*0046*/ 	.short	0x0070
        /*0048*/ 	.byte	0x00, 0xf0, 0x11, 0x00


	//----- nvinfo : EIATTR_KPARAM_INFO
	.align		4
.L_16:
        /*004c*/ 	.byte	0x04, 0x17
        /*004e*/ 	.short	(.L_18 - .L_17)
.L_17:
        /*0050*/ 	.word	0x00000000
        /*0054*/ 	.short	0x0016
        /*0056*/ 	.short	0x006c
        /*0058*/ 	.byte	0x00, 0xf0, 0x11, 0x00


	//----- nvinfo : EIATTR_KPARAM_INFO
	.align		4
.L_18:
        /*005c*/ 	.byte	0x04, 0x17
        /*005e*/ 	.short	(.L_20 - .L_19)
.L_19:
        /*0060*/ 	.word	0x00000000
        /*0064*/ 	.short	0x0015
        /*0066*/ 	.short	0x0068
        /*0068*/ 	.byte	0x00, 0xf0, 0x11, 0x00


	//----- nvinfo : EIATTR_KPARAM_INFO
	.align		4
.L_20:
        /*006c*/ 	.byte	0x04, 0x17
        /*006e*/ 	.short	(.L_22 - .L_21)
.L_21:
        /*0070*/ 	.word	0x00000000
        /*0074*/ 	.short	0x0014
        /*0076*/ 	.short	0x0064
        /*0078*/ 	.byte	0x00, 0xf0, 0x11, 0x00


	//----- nvinfo : EIATTR_KPARAM_INFO
	.align		4
.L_22:
        /*007c*/ 	.byte	0x04, 0x17
        /*007e*/ 	.short	(.L_24 - .L_23)
.L_23:
        /*0080*/ 	.word	0x00000000
        /*0084*/ 	.short	0x0013
        /*0086*/ 	.short	0x0060
        /*0088*/ 	.byte	0x00, 0xf0, 0x11, 0x00


	//----- nvinfo : EIATTR_KPARAM_INFO
	.align		4
.L_24:
        /*008c*/ 	.byte	0x04, 0x17
        /*008e*/ 	.short	(.L_26 - .L_25)
.L_25:
        /*0090*/ 	.word	0x00000000
        /*0094*/ 	.short	0x0012
        /*0096*/ 	.short	0x005c
        /*0098*/ 	.byte	0x00, 0xf0, 0x11, 0x00


	//----- nvinfo : EIATTR_KPARAM_INFO
	.align		4
.L_26:
        /*009c*/ 	.byte	0x04, 0x17
        /*009e*/ 	.short	(.L_28 - .L_27)
.L_27:
        /*00a0*/ 	.word	0x00000000
        /*00a4*/ 	.short	0x0011
        /*00a6*/ 	.short	0x0058
        /*00a8*/ 	.byte	0x00, 0xf0, 0x11, 0x00


	//----- nvinfo : EIATTR_KPARAM_INFO
	.align		4
.L_28:
        /*00ac*/ 	.byte	0x04, 0x17
        /*00ae*/ 	.short	(.L_30 - .L_29)
.L_29:
        /*00b0*/ 	.word	0x00000000
        /*00b4*/ 	.short	0x0010
        /*00b6*/ 	.short	0x0054
        /*00b8*/ 	.byte	0x00, 0xf0, 0x11, 0x00


	//----- nvinfo : EIATTR_KPARAM_INFO
	.align		4
.L_30:
        /*00bc*/ 	.byte	0x04, 0x17
        /*00be*/ 	.short	(.L_32 - .L_31)
.L_31:
        /*00c0*/ 	.word	0x00000000
        /*00c4*/ 	.short	0x000f
        /*00c6*/ 	.short	0x0050
        /*00c8*/ 	.byte	0x00, 0xf0, 0x11, 0x00


	//----- nvinfo : EIATTR_KPARAM_INFO
	.align		4
.L_32:
        /*00cc*/ 	.byte	0x04, 0x17
        /*00ce*/ 	.short	(.L_34 - .L_33)
.L_33:
        /*00d0*/ 	.word	0x00000000
        /*00d4*/ 	.short	0x000e
        /*00d6*/ 	.short	0x004c
        /*00d8*/ 	.byte	0x00, 0xf0, 0x11, 0x00


	//----- nvinfo : EIATTR_KPARAM_INFO
	.align		4
.L_34:
        /*00dc*/ 	.byte	0x04, 0x17
        /*00de*/ 	.short	(.L_36 - .L_35)
.L_35:
        /*00e0*/ 	.word	0x00000000
        /*00e4*/ 	.short	0x000d
        /*00e6*/ 	.short	0x0048
        /*00e8*/ 	.byte	0x00, 0xf0, 0x11, 0x00


	//----- nvinfo : EIATTR_KPARAM_INFO
	.align		4
.L_36:
        /*00ec*/ 	.byte	0x04, 0x17
        /*00ee*/ 	.short	(.L_38 - .L_37)
.L_37:
        /*00f0*/ 	.word	0x00000000
        /*00f4*/ 	.short	0x000c
        /*00f6*/ 	.short	0x0044
        /*00f8*/ 	.byte	0x00, 0xf0, 0x11, 0x00


	//----- nvinfo : EIATTR_KPARAM_INFO
	.align		4
.L_38:
        /*00fc*/ 	.byte	0x04, 0x17
        /*00fe*/ 	.short	(.L_40 - .L_39)
.L_39:
        /*0100*/ 	.word	0x00000000
        /*0104*/ 	.short	0x000b
        /*0106*/ 	.short	0x0040
        /*0108*/ 	.byte	0x00, 0xf0, 0x11, 0x00


	//----- nvinfo : EIATTR_KPARAM_INFO
	.align		4
.L_40:
        /*010c*/ 	.byte	0x04, 0x17
        /*010e*/ 	.short	(.L_42 - .L_41)
.L_41:
        /*0110*/ 	.word	0x00000000
        /*0114*/ 	.short	0x000a
        /*0116*/ 	.short	0x003c
        /*0118*/ 	.byte	0x00, 0xf0, 0x11, 0x00


	//----- nvinfo : EIATTR_KPARAM_INFO
	.align		4
.L_42:
        /*011c*/ 	.byte	0x04, 0x17
        /*011e*/ 	.short	(.L_44 - .L_43)
.L_43:
        /*0120*/ 	.word	0x00000000
        /*0124*/ 	.short	0x0009
        /*0126*/ 	.short	0x0038
        /*0128*/ 	.byte	0x00, 0xf0, 0x11, 0x00


	//----- nvinfo : EIATTR_KPARAM_INFO
	.align		4
.L_44:
        /*012c*/ 	.byte	0x04, 0x17
        /*012e*/ 	.short	(.L_46 - .L_45)
.L_45:
        /*0130*/ 	.word	0x00000000
        /*0134*/ 	.short	0x0008
        /*0136*/ 	.short	0x0034
        /*0138*/ 	.byte	0x00, 0xf0, 0x11, 0x00


	//----- nvinfo : EIATTR_KPARAM_INFO
	.align		4
.L_46:
        /*013c*/ 	.byte	0x04, 0x17
        /*013e*/ 	.short	(.L_48 - .L_47)
.L_47:
        /*0140*/ 	.word	0x00000000
        /*0144*/ 	.short	0x0007
        /*0146*/ 	.short	0x0030
        /*0148*/ 	.byte	0x00, 0xf0, 0x11, 0x00


	//----- nvinfo : EIATTR_KPARAM_INFO
	.align		4
.L_48:
        /*014c*/ 	.byte	0x04, 0x17
        /*014e*/ 	.short	(.L_50 - .L_49)
.L_49:
        /*0150*/ 	.word	0x00000000
        /*0154*/ 	.short	0x0006
        /*0156*/ 	.short	0x002c
        /*0158*/ 	.byte	0x00, 0xf0, 0x11, 0x00


	//----- nvinfo : EIATTR_KPARAM_INFO
	.align		4
.L_50:
        /*015c*/ 	.byte	0x04, 0x17
        /*015e*/ 	.short	(.L_52 - .L_51)
.L_51:
        /*0160*/ 	.word	0x00000000
        /*0164*/ 	.short	0x0005
        /*0166*/ 	.short	0x0028
        /*0168*/ 	.byte	0x00, 0xf0, 0x11, 0x00


	//----- nvinfo : EIATTR_KPARAM_INFO
	.align		4
.L_52:
        /*016c*/ 	.byte	0x04, 0x17
        /*016e*/ 	.short	(.L_54 - .L_53)
.L_53:
        /*0170*/ 	.word	0x00000000
        /*0174*/ 	.short	0x0004
        /*0176*/ 	.short	0x0020
        /*0178*/ 	.byte	0x00, 0xf4, 0x21, 0x00


	//----- nvinfo : EIATTR_KPARAM_INFO
	.align		4
.L_54:
        /*017c*/ 	.byte	0x04, 0x17
        /*017e*/ 	.short	(.L_56 - .L_55)
.L_55:
        /*0180*/ 	.word	0x00000000
        /*0184*/ 	.short	0x0003
        /*0186*/ 	.short	0x0018
        /*0188*/ 	.byte	0x00, 0xf4, 0x21, 0x00


	//----- nvinfo : EIATTR_KPARAM_INFO
	.align		4
.L_56:
        /*018c*/ 	.byte	0x04, 0x17
        /*018e*/ 	.short	(.L_58 - .L_57)
.L_57:
        /*0190*/ 	.word	0x00000000
        /*0194*/ 	.short	0x0002
        /*0196*/ 	.short	0x0010
        /*0198*/ 	.byte	0x00, 0xf4, 0x21, 0x00


	//----- nvinfo : EIATTR_KPARAM_INFO
	.align		4
.L_58:
        /*019c*/ 	.byte	0x04, 0x17
        /*019e*/ 	.short	(.L_60 - .L_59)
.L_59:
        /*01a0*/ 	.word	0x00000000
        /*01a4*/ 	.short	0x0001
        /*01a6*/ 	.short	0x0008
        /*01a8*/ 	.byte	0x00, 0xf4, 0x21, 0x00


	//----- nvinfo : EIATTR_KPARAM_INFO
	.align		4
.L_60:
        /*01ac*/ 	.byte	0x04, 0x17
        /*01ae*/ 	.short	(.L_62 - .L_61)
.L_61:
        /*01b0*/ 	.word	0x00000000
        /*01b4*/ 	.short	0x0000
        /*01b6*/ 	.short	0x0000
        /*01b8*/ 	.byte	0x00, 0xf4, 0x21, 0x00


	//----- nvinfo : EIATTR_MAXREG_COUNT
	.align		4
.L_62:
        /*01bc*/ 	.byte	0x03, 0x1b
        /*01be*/ 	.short	0x00ff


	//----- nvinfo : EIATTR_NUM_BARRIERS
	.align		4
        /*01c0*/ 	.byte	0x02, 0x4c
        /*01c2*/ 	.byte	0x01
	.zero		1


	//----- nvinfo : EIATTR_MERCURY_ISA_VERSION
	.align		4
        /*01c4*/ 	.byte	0x03, 0x5f
        /*01c6*/ 	.short	0x0000


	//----- nvinfo : EIATTR_COOP_GROUP_MASK_REGIDS
	.align		4
        /*01c8*/ 	.byte	0x04, 0x29
        /*01ca*/ 	.short	(.L_64 - .L_63)


	//   ....[0]....
.L_63:
        /*01cc*/ 	.word	0xffffffff


	//   ....[1]....
        /*01d0*/ 	.word	0xffffffff


	//   ....[2]....
        /*01d4*/ 	.word	0xffffffff


	//   ....[3]....
        /*01d8*/ 	.word	0xffffffff


	//   ....[4]....
        /*01dc*/ 	.word	0xffffffff


	//   ....[5]....
        /*01e0*/ 	.word	0xffffffff


	//   ....[6]....
        /*01e4*/ 	.word	0xffffffff


	//   ....[7]....
        /*01e8*/ 	.word	0xffffffff


	//----- nvinfo : EIATTR_COOP_GROUP_INSTR_OFFSETS
	.align		4
.L_64:
        /*01ec*/ 	.byte	0x04, 0x28
        /*01ee*/ 	.short	(.L_66 - .L_65)


	//   ....[0]....
.L_65:
        /*01f0*/ 	.word	0x00001610


	//   ....[1]....
        /*01f4*/ 	.word	0x00001650


	//   ....[2]....
        /*01f8*/ 	.word	0x00001670


	//   ....[3]....
        /*01fc*/ 	.word	0x00001690


	//   ....[4]....
        /*0200*/ 	.word	0x000020f0


	//   ....[5]....
        /*0204*/ 	.word	0x00002100


	//   ....[6]....
        /*0208*/ 	.word	0x000021b0


	//   ....[7]....
        /*020c*/ 	.word	0x000021e0


	//----- nvinfo : EIATTR_EXIT_INSTR_OFFSETS
	.align		4
.L_66:
        /*0210*/ 	.byte	0x04, 0x1c
        /*0212*/ 	.short	(.L_68 - .L_67)


	//   ....[0]....
.L_67:
        /*0214*/ 	.word	0x00002d30


	//   ....[1]....
        /*0218*/ 	.word	0x00002dd0


	//----- nvinfo : EIATTR_REQNTID
	.align		4
.L_68:
        /*021c*/ 	.byte	0x04, 0x10
        /*021e*/ 	.short	(.L_70 - .L_69)
.L_69:
        /*0220*/ 	.word	0x00000100
        /*0224*/ 	.word	0x00000001
        /*0228*/ 	.word	0x00000001
.L_70:


//--------------------- .nv.callgraph             --------------------------
	.section	.nv.callgraph,"",@"SHT_CUDA_CALLGRAPH"
	.align	4
	.sectionentsize	8
	.align		4
        /*0000*/ 	.word	0x00000000
	.align		4
        /*0004*/ 	.word	0xffffffff
	.align		4
        /*0008*/ 	.word	0x00000000
	.align		4
        /*000c*/ 	.word	0xfffffffe
	.align		4
        /*0010*/ 	.word	0x00000000
	.align		4
        /*0014*/ 	.word	0xfffffffd
	.align		4
        /*0018*/ 	.word	0x00000000
	.align		4
        /*001c*/ 	.word	0xfffffffc


//--------------------- .nv.rel.action            --------------------------
	.section	.nv.rel.action,"",@"SHT_CUDA_RELOCINFO"
	.align	8
	.sectionentsize	8
        /*0000*/ 	.byte	0x73, 0x00, 0x00, 0x00, 0x00, 0x00, 0x00, 0x00, 0x00, 0x00, 0x00, 0x11, 0x25, 0x00, 0x05, 0x36


//--------------------- .nv.constant4             --------------------------
	.section	.nv.constant4,"a",@progbits
	.align	8
	.align		8
.nv.constant4:
        /*0000*/ 	.dword	_$_str


//--------------------- .nv.constant0.attn_fwd    --------------------------
	.section	.nv.constant0.attn_fwd,"a",@progbits
	.sectionflags	@""
	.align	4
.nv.constant0.attn_fwd:
	.zero		488


//--------------------- .text.attn_fwd            --------------------------
	.section	.text.attn_fwd,"ax",@progbits
	.sectioninfo	@"SHI_REGISTERS=108"
	.align	128
        .global         attn_fwd
        .type           attn_fwd,@function
        .size           attn_fwd,(.L_x_3 - attn_fwd)
        .other          attn_fwd,@"STO_CUDA_ENTRY STV_DEFAULT"
attn_fwd:
.text.attn_fwd:
[----:B------:R-:W-:Y:S02]  /*0000*/  IMAD.MOV.U32 R1, RZ, RZ, c[0x0][0x28] ;  /* 0x00000a00ff017624 */ /* 0x000fe400078e00ff */
[----:B------:R-:W0:Y:S01]  /*0010*/  S2R R9, SR_CTAID.X ;  /* 0x0000000000097919 */ /* 0x000e220000002500 */
[----:B------:R-:W-:Y:S01]  /*0020*/  IMAD.MOV.U32 R10, RZ, RZ, c[0x0][0x198] ;  /* 0x00006600ff0a7624 */ /* 0x000fe200078e00ff */
[----:B------:R-:W-:Y:S02]  /*0030*/  ULDC.64 UR6, c[0x0][0x118] ;  /* 0x0000460000067ab9 */ /* 0x000fe40000000a00 */
[----:B------:R-:W1:Y:S04]  /*0040*/  S2R R0, SR_TID.X ;  /* 0x0000000000007919 */ /* 0x000e680000002100 */
[----:B------:R-:W2:Y:S01]  /*0050*/  S2R R2, SR_CTAID.Y ;  /* 0x0000000000027919 */ /* 0x000ea20000002600 */
[----:B0-----:R-:W-:Y:S01]  /*0060*/  IMAD.SHL.U32 R9, R9, 0x40, RZ ;  /* 0x0000004009097824 */ /* 0x001fe200078e00ff */
[----:B-1----:R-:W-:-:S04]  /*0070*/  SHF.R.U32.HI R4, RZ, 0x6, R0 ;  /* 0x00000006ff047819 */ /* 0x002fc80000011600 */
[----:B------:R-:W-:Y:S02]  /*0080*/  LOP3.LUT R3, R9, 0x3f, R0, 0xf8, !PT ;  /* 0x0000003f09037812 */ /* 0x000fe400078ef800 */
[----:B------:R-:W-:Y:S01]  /*0090*/  SGXT.U32 R4, R4, 0x2 ;  /* 0x000000020404781a */ /* 0x000fe20000000000 */
[----:B--2---:R-:W-:Y:S02]  /*00a0*/  IMAD R5, R2, c[0x0][0x190], RZ ;  /* 0x0000640002057a24 */ /* 0x004fe400078e02ff */
[----:B------:R-:W-:Y:S02]  /*00b0*/  IMAD R7, R3, c[0x0][0x194], RZ ;  /* 0x0000650003077a24 */ /* 0x000fe400078e02ff */
[----:B------:R-:W-:Y:S02]  /*00c0*/  IMAD R13, R4, c[0x0][0x198], RZ ;  /* 0x00006600040d7a24 */ /* 0x000fe400078e02ff */
[----:B------:R-:W-:Y:S02]  /*00d0*/  IMAD.SHL.U32 R6, R5, 0x2, RZ ;  /* 0x0000000205067824 */ /* 0x000fe400078e00ff */
[----:B------:R-:W-:Y:S01]  /*00e0*/  IMAD.SHL.U32 R11, R7, 0x2, RZ ;  /* 0x00000002070b7824 */ /* 0x000fe200078e00ff */
[----:B------:R-:W-:Y:S01]  /*00f0*/  LEA R15, R10, R13, 0x2 ;  /* 0x0000000d0a0f7211 */ /* 0x000fe200078e10ff */
[----:B------:R-:W-:-:S03]  /*0100*/  IMAD.HI R5, R5, 0x2, RZ ;  /* 0x0000000205057827 */ /* 0x000fc600078e02ff */
[----:B------:R-:W-:Y:S01]  /*0110*/  IADD3 R16, P0, P1, R11, c[0x0][0x160], R6 ;  /* 0x000058000b107a10 */ /* 0x000fe2000791e006 */
[----:B------:R-:W-:-:S04]  /*0120*/  IMAD.HI R8, R7, 0x2, RZ ;  /* 0x0000000207087827 */ /* 0x000fc800078e02ff */
[----:B------:R-:W-:Y:S01]  /*0130*/  IMAD R6, R10, 0x4, R15 ;  /* 0x000000040a067824 */ /* 0x000fe200078e020f */
[----:B------:R-:W-:Y:S02]  /*0140*/  IADD3.X R8, R8, c[0x0][0x164], R5, P0, P1 ;  /* 0x0000590008087a10 */ /* 0x000fe400007e2405 */
[-C--:B------:R-:W-:Y:S01]  /*0150*/  LEA R12, P1, R15, R16.reuse, 0x1 ;  /* 0x000000100f0c7211 */ /* 0x080fe200078208ff */
[----:B------:R-:W-:Y:S01]  /*0160*/  IMAD R5, R10, 0x4, R6 ;  /* 0x000000040a057824 */ /* 0x000fe200078e0206 */
[-C--:B------:R-:W-:Y:S02]  /*0170*/  LEA R10, P0, R13, R16.reuse, 0x1 ;  /* 0x000000100d0a7211 */ /* 0x080fe400078008ff */
[-C--:B------:R-:W-:Y:S02]  /*0180*/  LEA R14, P2, R6, R16.reuse, 0x1 ;  /* 0x00000010060e7211 */ /* 0x080fe400078408ff */
[----:B------:R-:W-:Y:S02]  /*0190*/  LEA R16, P3, R5, R16, 0x1 ;  /* 0x0000001005107211 */ /* 0x000fe400078608ff */
[----:B------:R-:W-:-:S02]  /*01a0*/  LEA.HI.X.SX32 R11, R13, R8, 0x1, P0 ;  /* 0x000000080d0b7211 */ /* 0x000fc400000f0eff */
[-C--:B------:R-:W-:Y:S02]  /*01b0*/  LEA.HI.X.SX32 R13, R15, R8.reuse, 0x1, P1 ;  /* 0x000000080f0d7211 */ /* 0x080fe400008f0eff */
[-C--:B------:R-:W-:Y:S01]  /*01c0*/  LEA.HI.X.SX32 R15, R6, R8.reuse, 0x1, P2 ;  /* 0x00000008060f7211 */ /* 0x080fe200010f0eff */
[----:B------:R0:W2:Y:S01]  /*01d0*/  LDG.E.U16 R10, [R10.64] ;  /* 0x000000060a0a7981 */ /* 0x0000a2000c1e1500 */
[----:B------:R-:W-:-:S03]  /*01e0*/  LEA.HI.X.SX32 R17, R5, R8, 0x1, P3 ;  /* 0x0000000805117211 */ /* 0x000fc600018f0eff */
[----:B------:R-:W3:Y:S04]  /*01f0*/  LDG.E.U16 R14, [R14.64] ;  /* 0x000000060e0e7981 */ /* 0x000ee8000c1e1500 */
[----:B------:R-:W4:Y:S04]  /*0200*/  LDG.E.U16 R17, [R16.64] ;  /* 0x0000000610117981 */ /* 0x000f28000c1e1500 */
[----:B------:R1:W5:Y:S01]  /*0210*/  LDG.E.U16 R13, [R12.64] ;  /* 0x000000060c0d7981 */ /* 0x000362000c1e1500 */
[C---:B------:R-:W-:Y:S01]  /*0220*/  LOP3.LUT R5, R0.reuse, 0xc0, RZ, 0xc0, !PT ;  /* 0x000000c000057812 */ /* 0x040fe200078ec0ff */
[----:B------:R-:W-:-:S03]  /*0230*/  IMAD.SHL.U32 R6, R0, 0x2, RZ ;  /* 0x0000000200067824 */ /* 0x000fc600078e00ff */
[----:B------:R-:W-:-:S04]  /*0240*/  SHF.R.U32.HI R7, RZ, 0x2, R5 ;  /* 0x00000002ff077819 */ /* 0x000fc80000011605 */
[----:B------:R-:W-:-:S04]  /*0250*/  LOP3.LUT R7, R7, 0x1fe, R6, 0x78, !PT ;  /* 0x000001fe07077812 */ /* 0x000fc800078e7806 */
[----:B------:R-:W-:Y:S02]  /*0260*/  LOP3.LUT R8, R7, 0x40, RZ, 0x3c, !PT ;  /* 0x0000004007087812 */ /* 0x000fe400078e3cff */
[----:B0-----:R-:W-:-:S04]  /*0270*/  IADD3 R11, R9, 0x40, RZ ;  /* 0x00000040090b7810 */ /* 0x001fc80007ffe0ff */
[----:B------:R-:W-:Y:S01]  /*0280*/  ISETP.GE.AND P0, PT, R11, 0x1, PT ;  /* 0x000000010b00780c */ /* 0x000fe20003f06270 */
[----:B------:R-:W-:Y:S01]  /*0290*/  IMAD.MOV.U32 R52, RZ, RZ, -0x800000 ;  /* 0xff800000ff347424 */ /* 0x000fe200078e00ff */
[----:B-1----:R-:W-:Y:S01]  /*02a0*/  MOV R12, 0x3f800000 ;  /* 0x3f800000000c7802 */ /* 0x002fe20000000f00 */
[----:B------:R-:W-:Y:S01]  /*02b0*/  IMAD.MOV.U32 R66, RZ, RZ, 0x3f800000 ;  /* 0x3f800000ff427424 */ /* 0x000fe200078e00ff */
[----:B------:R-:W-:Y:S01]  /*02c0*/  CS2R R28, SRZ ;  /* 0x00000000001c7805 */ /* 0x000fe2000001ff00 */
[----:B------:R-:W-:Y:S01]  /*02d0*/  IMAD.MOV.U32 R53, RZ, RZ, -0x800000 ;  /* 0xff800000ff357424 */ /* 0x000fe200078e00ff */
[----:B------:R-:W-:Y:S01]  /*02e0*/  CS2R R30, SRZ ;  /* 0x00000000001e7805 */ /* 0x000fe2000001ff00 */
[----:B------:R-:W-:Y:S01]  /*02f0*/  CS2R R24, SRZ ;  /* 0x0000000000187805 */ /* 0x000fe2000001ff00 */
[----:B------:R-:W-:Y:S01]  /*0300*/  CS2R R26, SRZ ;  /* 0x00000000001a7805 */ /* 0x000fe2000001ff00 */
[----:B--2---:R-:W-:Y:S04]  /*0310*/  STS.U16 [R7], R10 ;  /* 0x0000000a07007388 */ /* 0x004fe80000000400 */
[----:B---3--:R-:W-:Y:S04]  /*0320*/  STS.U16 [R7+0x400], R14 ;  /* 0x0004000e07007388 */ /* 0x008fe80000000400 */
[----:B----4-:R-:W-:Y:S04]  /*0330*/  STS.U16 [R8+0x600], R17 ;  /* 0x0006001108007388 */ /* 0x010fe80000000400 */
[----:B-----5:R0:W-:Y:S02]  /*0340*/  STS.U16 [R8+0x200], R13 ;  /* 0x0002000d08007388 */ /* 0x0201e40000000400 */
[----:B0-----:R-:W-:Y:S01]  /*0350*/  LOP3.LUT R13, R0, 0x60, RZ, 0xc0, !PT ;  /* 0x00000060000d7812 */ /* 0x001fe200078ec0ff */
[----:B------:R-:W-:Y:S05]  /*0360*/  @!P0 BRA `(.L_x_0) ;  /* 0x00001fa000008947 */ /* 0x000fea0003800000 */
[----:B------:R-:W-:Y:S01]  /*0370*/  LOP3.LUT R14, R0, 0xf, RZ, 0xc0, !PT ;  /* 0x0000000f000e7812 */ /* 0x000fe200078ec0ff */
[----:B------:R-:W-:Y:S01]  /*0380*/  IMAD R12, R2, c[0x0][0x1a0], RZ ;  /* 0x00006800020c7a24 */ /* 0x000fe200078e02ff */
[----:B------:R-:W-:Y:S01]  /*0390*/  LOP3.LUT R10, R0, 0x3f, RZ, 0xc0, !PT ;  /* 0x0000003f000a7812 */ /* 0x000fe200078ec0ff */
[----:B------:R-:W-:Y:S01]  /*03a0*/  IMAD R15, R2, c[0x0][0x1b0], RZ ;  /* 0x00006c00020f7a24 */ /* 0x000fe200078e02ff */
[----:B------:R-:W-:Y:S01]  /*03b0*/  SHF.R.U32.HI R22, RZ, 0x2, R0 ;  /* 0x00000002ff167819 */ /* 0x000fe20000011600 */
[----:B------:R-:W-:Y:S01]  /*03c0*/  IMAD R14, R14, c[0x0][0x1a8], RZ ;  /* 0x00006a000e0e7a24 */ /* 0x000fe200078e02ff */
[----:B------:R-:W-:Y:S01]  /*03d0*/  SHF.R.U32.HI R20, RZ, 0x1, R13 ;  /* 0x00000001ff147819 */ /* 0x000fe2000001160d */
[----:B------:R-:W-:Y:S01]  /*03e0*/  IMAD R18, R10, c[0x0][0x1b4], RZ ;  /* 0x00006d000a127a24 */ /* 0x000fe200078e02ff */
[----:B------:R-:W-:Y:S01]  /*03f0*/  SGXT.U32 R22, R22, 0x3 ;  /* 0x000000031616781a */ /* 0x000fe20000000000 */
[----:B------:R-:W-:Y:S01]  /*0400*/  IMAD.SHL.U32 R10, R12, 0x2, RZ ;  /* 0x000000020c0a7824 */ /* 0x000fe200078e00ff */
[----:B------:R-:W-:Y:S01]  /*0410*/  MOV R85, 0xff800000 ;  /* 0xff80000000557802 */ /* 0x000fe20000000f00 */
[----:B------:R-:W-:Y:S01]  /*0420*/  IMAD.SHL.U32 R17, R14, 0x2, RZ ;  /* 0x000000020e117824 */ /* 0x000fe200078e00ff */
[----:B------:R-:W-:Y:S01]  /*0430*/  CS2R R28, SRZ ;  /* 0x00000000001c7805 */ /* 0x000fe2000001ff00 */
[----:B------:R-:W-:Y:S01]  /*0440*/  IMAD.HI R12, R12, 0x2, RZ ;  /* 0x000000020c0c7827 */ /* 0x000fe200078e02ff */
[----:B------:R-:W-:Y:S01]  /*0450*/  CS2R R30, SRZ ;  /* 0x00000000001e7805 */ /* 0x000fe2000001ff00 */
[----:B------:R-:W-:Y:S01]  /*0460*/  UMOV UR4, URZ ;  /* 0x0000003f00047c82 */ /* 0x000fe20008000000 */
[----:B------:R-:W-:Y:S01]  /*0470*/  IADD3 R75, P0, P1, R17, c[0x0][0x168], R10 ;  /* 0x00005a00114b7a10 */ /* 0x000fe2000791e00a */
[----:B------:R-:W-:Y:S01]  /*0480*/  IMAD.HI R19, R14, 0x2, RZ ;  /* 0x000000020e137827 */ /* 0x000fe200078e02ff */
[----:B------:R-:W-:Y:S01]  /*0490*/  LOP3.LUT R14, R9, R20, R22, 0xfe, !PT ;  /* 0x00000014090e7212 */ /* 0x000fe200078efe16 */
[----:B------:R-:W-:Y:S01]  /*04a0*/  UMOV UR5, URZ ;  /* 0x0000003f00057c82 */ /* 0x000fe20008000000 */
[----:B------:R-:W-:Y:S01]  /*04b0*/  LOP3.LUT R20, R0, 0x7, RZ, 0xc0, !PT ;  /* 0x0000000700147812 */ /* 0x000fe200078ec0ff */
[----:B------:R-:W-:Y:S01]  /*04c0*/  IMAD.SHL.U32 R16, R15, 0x2, RZ ;  /* 0x000000020f107824 */ /* 0x000fe200078e00ff */
[----:B------:R-:W-:Y:S01]  /*04d0*/  IADD3.X R27, R19, c[0x0][0x16c], R12, P0, P1 ;  /* 0x00005b00131b7a10 */ /* 0x000fe200007e240c */
[----:B------:R-:W-:Y:S01]  /*04e0*/  IMAD.SHL.U32 R21, R18, 0x2, RZ ;  /* 0x0000000212157824 */ /* 0x000fe200078e00ff */
[----:B------:R-:W-:Y:S01]  /*04f0*/  SHF.L.U32 R19, R20, 0x4, RZ ;  /* 0x0000000414137819 */ /* 0x000fe200000006ff */
[----:B------:R-:W-:Y:S01]  /*0500*/  IMAD.HI R15, R15, 0x2, RZ ;  /* 0x000000020f0f7827 */ /* 0x000fe200078e02ff */
[----:B------:R-:W-:-:S02]  /*0510*/  LOP3.LUT R9, R0, 0x10, RZ, 0xc0, !PT ;  /* 0x0000001000097812 */ /* 0x000fc400078ec0ff */
[----:B------:R-:W-:Y:S01]  /*0520*/  LOP3.LUT R17, R19, 0x60, R0, 0x78, !PT ;  /* 0x0000006013117812 */ /* 0x000fe200078e7800 */
[----:B------:R-:W-:Y:S01]  /*0530*/  IMAD.HI R18, R18, 0x2, RZ ;  /* 0x0000000212127827 */ /* 0x000fe200078e02ff */
[----:B------:R-:W-:Y:S02]  /*0540*/  IADD3 R65, P2, P3, R21, c[0x0][0x170], R16 ;  /* 0x00005c0015417a10 */ /* 0x000fe40007b5e010 */
[----:B------:R-:W-:Y:S01]  /*0550*/  LOP3.LUT R17, R17, 0x10, R6, 0x78, !PT ;  /* 0x0000001011117812 */ /* 0x000fe200078e7806 */
[----:B------:R-:W-:Y:S01]  /*0560*/  IMAD R10, R4, c[0x0][0x1b8], RZ ;  /* 0x00006e00040a7a24 */ /* 0x000fe200078e02ff */
[----:B------:R-:W-:Y:S01]  /*0570*/  IADD3.X R25, R18, c[0x0][0x174], R15, P2, P3 ;  /* 0x00005d0012197a10 */ /* 0x000fe200017e640f */
[----:B------:R-:W-:Y:S01]  /*0580*/  IMAD.MOV.U32 R23, RZ, RZ, c[0x0][0x1b8] ;  /* 0x00006e00ff177624 */ /* 0x000fe200078e00ff */
[----:B------:R-:W-:Y:S01]  /*0590*/  SHF.R.S32.HI R15, RZ, 0x2, R0 ;  /* 0x00000002ff0f7819 */ /* 0x000fe20000011400 */
[----:B------:R-:W-:Y:S01]  /*05a0*/  IMAD.SHL.U32 R16, R9, 0x40, RZ ;  /* 0x0000004009107824 */ /* 0x000fe200078e00ff */
[----:B------:R-:W-:Y:S01]  /*05b0*/  LEA R70, P0, R10, R65, 0x1 ;  /* 0x000000410a467211 */ /* 0x000fe200078008ff */
[----:B------:R-:W-:-:S02]  /*05c0*/  IMAD R12, R23, 0x4, R10 ;  /* 0x00000004170c7824 */ /* 0x000fc400078e020a */
[----:B------:R-:W-:Y:S01]  /*05d0*/  IMAD R24, R9, -0x30, R16 ;  /* 0xffffffd009187824 */ /* 0x000fe200078e0210 */
[----:B------:R-:W-:Y:S01]  /*05e0*/  SHF.R.U32.HI R9, RZ, 0x4, R0 ;  /* 0x00000004ff097819 */ /* 0x000fe20000011600 */
[----:B------:R-:W-:Y:S01]  /*05f0*/  IMAD.IADD R21, R16, 0x1, R17 ;  /* 0x0000000110157824 */ /* 0x000fe200078e0211 */
[----:B------:R-:W-:Y:S01]  /*0600*/  SGXT R17, R15, 0x1 ;  /* 0x000000010f11781a */ /* 0x000fe20000000200 */
[----:B------:R-:W-:Y:S01]  /*0610*/  IMAD R19, R20, 0x80, R19 ;  /* 0x0000008014137824 */ /* 0x000fe200078e0213 */
[----:B------:R-:W-:Y:S01]  /*0620*/  LEA R16, R23, R12, 0x2 ;  /* 0x0000000c17107211 */ /* 0x000fe200078e10ff */
[----:B------:R-:W-:Y:S01]  /*0630*/  IMAD.MOV.U32 R66, RZ, RZ, 0x3f800000 ;  /* 0x3f800000ff427424 */ /* 0x000fe200078e00ff */
[----:B------:R-:W-:Y:S01]  /*0640*/  LOP3.LUT R18, R17, 0x90, RZ, 0xc0, !PT ;  /* 0x0000009011127812 */ /* 0x000fe200078ec0ff */
[----:B------:R-:W-:Y:S01]  /*0650*/  IMAD.MOV.U32 R82, RZ, RZ, -0x800000 ;  /* 0xff800000ff527424 */ /* 0x000fe200078e00ff */
[----:B------:R-:W-:Y:S01]  /*0660*/  SGXT.U32 R9, R9, 0x4 ;  /* 0x000000040909781a */ /* 0x000fe20000000000 */
[----:B------:R-:W-:Y:S01]  /*0670*/  IMAD R17, R23, 0x4, R16 ;  /* 0x0000000417117824 */ /* 0x000fe200078e0210 */
[----:B------:R-:W-:-:S02]  /*0680*/  LEA R68, P1, R12, R65, 0x1 ;  /* 0x000000410c447211 */ /* 0x000fc400078208ff */
[-C--:B------:R-:W-:Y:S02]  /*0690*/  LEA R22, P2, R16, R65.reuse, 0x1 ;  /* 0x0000004110167211 */ /* 0x080fe400078408ff */
[----:B------:R-:W-:Y:S02]  /*06a0*/  LEA R64, P3, R17, R65, 0x1 ;  /* 0x0000004111407211 */ /* 0x000fe400078608ff */
[-C--:B------:R-:W-:Y:S01]  /*06b0*/  LEA.HI.X.SX32 R71, R10, R25.reuse, 0x1, P0 ;  /* 0x000000190a477211 */ /* 0x080fe200000f0eff */
[----:B------:R-:W-:Y:S01]  /*06c0*/  IMAD R10, R9, c[0x0][0x1a4], RZ ;  /* 0x00006900090a7a24 */ /* 0x000fe200078e02ff */
[-C--:B------:R-:W-:Y:S02]  /*06d0*/  LEA.HI.X.SX32 R69, R12, R25.reuse, 0x1, P1 ;  /* 0x000000190c457211 */ /* 0x080fe400008f0eff */
[-C--:B------:R-:W-:Y:S01]  /*06e0*/  LEA.HI.X.SX32 R23, R16, R25.reuse, 0x1, P2 ;  /* 0x0000001910177211 */ /* 0x080fe200010f0eff */
[----:B------:R-:W-:Y:S01]  /*06f0*/  IMAD R16, R20, 0x80, R21 ;  /* 0x0000008014107824 */ /* 0x000fe200078e0215 */
[----:B------:R-:W-:Y:S01]  /*0700*/  LEA.HI.X.SX32 R65, R17, R25, 0x1, P3 ;  /* 0x0000001911417211 */ /* 0x000fe200018f0eff */
[----:B------:R-:W-:Y:S01]  /*0710*/  IMAD.MOV.U32 R25, RZ, RZ, c[0x0][0x1a4] ;  /* 0x00006900ff197624 */ /* 0x000fe200078e00ff */
[----:B------:R-:W-:-:S02]  /*0720*/  LOP3.LUT R15, R0, 0x3, RZ, 0xc0, !PT ;  /* 0x00000003000f7812 */ /* 0x000fc400078ec0ff */
[----:B------:R-:W-:Y:S02]  /*0730*/  LEA.HI R9, R0, 0x30, RZ, 0x1c ;  /* 0x0000003000097811 */ /* 0x000fe400078fe0ff */
[----:B------:R-:W-:Y:S01]  /*0740*/  LEA R12, R25, R10, 0x4 ;  /* 0x0000000a190c7211 */ /* 0x000fe200078e20ff */
[----:B------:R-:W-:Y:S01]  /*0750*/  IMAD R17, R15, 0x20, R18 ;  /* 0x000000200f117824 */ /* 0x000fe200078e0212 */
[-C--:B------:R-:W-:Y:S01]  /*0760*/  LEA R78, P0, R10, R75.reuse, 0x1 ;  /* 0x0000004b0a4e7211 */ /* 0x080fe200078008ff */
[----:B------:R-:W-:Y:S01]  /*0770*/  IMAD R18, R9, c[0x0][0x1a4], RZ ;  /* 0x0000690009127a24 */ /* 0x000fe200078e02ff */
[-C--:B------:R-:W-:Y:S01]  /*0780*/  LEA R76, P1, R12, R75.reuse, 0x1 ;  /* 0x0000004b0c4c7211 */ /* 0x080fe200078208ff */
[----:B------:R-:W-:Y:S01]  /*0790*/  IMAD R9, R25, 0x10, R12 ;  /* 0x0000001019097824 */ /* 0x000fe200078e020c */
[----:B------:R-:W-:Y:S02]  /*07a0*/  LOP3.LUT R17, R17, 0x10, R6, 0x78, !PT ;  /* 0x0000001011117812 */ /* 0x000fe400078e7806 */
[----:B------:R-:W-:-:S02]  /*07b0*/  LEA R72, P3, R18, R75, 0x1 ;  /* 0x0000004b12487211 */ /* 0x000fc400078608ff */
[----:B------:R-:W-:Y:S01]  /*07c0*/  LEA R74, P2, R9, R75, 0x1 ;  /* 0x0000004b094a7211 */ /* 0x000fe200078408ff */
[----:B------:R-:W-:Y:S01]  /*07d0*/  IMAD.IADD R17, R17, 0x1, R24 ;  /* 0x0000000111117824 */ /* 0x000fe200078e0218 */
[----:B------:R-:W-:Y:S01]  /*07e0*/  LOP3.LUT R19, R19, 0x30, R6, 0x78, !PT ;  /* 0x0000003013137812 */ /* 0x000fe200078e7806 */
[----:B------:R-:W-:Y:S01]  /*07f0*/  CS2R R24, SRZ ;  /* 0x0000000000187805 */ /* 0x000fe2000001ff00 */
[-C--:B------:R-:W-:Y:S02]  /*0800*/  LEA.HI.X.SX32 R75, R9, R27.reuse, 0x1, P2 ;  /* 0x0000001b094b7211 */ /* 0x080fe400010f0eff */
[----:B------:R-:W-:Y:S02]  /*0810*/  SHF.R.S32.HI R9, RZ, 0x6, R0 ;  /* 0x00000006ff097819 */ /* 0x000fe40000011400 */
[----:B------:R-:W-:Y:S01]  /*0820*/  LEA.HI.X.SX32 R79, R10, R27, 0x1, P0 ;  /* 0x0000001b0a4f7211 */ /* 0x000fe200000f0eff */
[----:B------:R-:W-:Y:S01]  /*0830*/  IMAD.MOV.U32 R10, RZ, RZ, RZ ;  /* 0x000000ffff0a7224 */ /* 0x000fe200078e00ff */
[----:B------:R-:W-:-:S02]  /*0840*/  SGXT R9, R9, 0x1 ;  /* 0x000000010909781a */ /* 0x000fc40000000200 */
[-C--:B------:R-:W-:Y:S01]  /*0850*/  LEA.HI.X.SX32 R77, R12, R27.reuse, 0x1, P1 ;  /* 0x0000001b0c4d7211 */ /* 0x080fe200008f0eff */
[----:B------:R-:W-:Y:S01]  /*0860*/  IMAD.MOV.U32 R12, RZ, RZ, 0x3f800000 ;  /* 0x3f800000ff0c7424 */ /* 0x000fe200078e00ff */
[----:B------:R-:W-:Y:S02]  /*0870*/  LOP3.LUT R9, R9, 0x90, RZ, 0xc0, !PT ;  /* 0x0000009009097812 */ /* 0x000fe400078ec0ff */
[----:B------:R-:W-:Y:S01]  /*0880*/  LEA.HI.X.SX32 R73, R18, R27, 0x1, P3 ;  /* 0x0000001b12497211 */ /* 0x000fe200018f0eff */
[----:B------:R-:W-:Y:S01]  /*0890*/  IMAD.MOV.U32 R18, RZ, RZ, RZ ;  /* 0x000000ffff127224 */ /* 0x000fe200078e00ff */
[----:B------:R-:W-:Y:S01]  /*08a0*/  LOP3.LUT R20, R9, 0x17e, R6, 0x78, !PT ;  /* 0x0000017e09147812 */ /* 0x000fe200078e7806 */
[----:B------:R-:W-:Y:S01]  /*08b0*/  CS2R R26, SRZ ;  /* 0x00000000001a7805 */ /* 0x000fe2000001ff00 */
[----:B------:R-:W-:Y:S02]  /*08c0*/  LOP3.LUT R21, R14, 0x8, RZ, 0xfc, !PT ;  /* 0x000000080e157812 */ /* 0x000fe400078efcff */
[----:B------:R-:W-:-:S02]  /*08d0*/  LOP3.LUT R9, R19, 0x40, RZ, 0x3c, !PT ;  /* 0x0000004013097812 */ /* 0x000fc400078e3cff */
.L_x_1:
[----:B------:R-:W-:-:S04]  /*08e0*/  IMAD.WIDE R36, R18, 0x2, R78 ;  /* 0x0000000212247825 */ /* 0x000fc800078e024e */
[C---:B------:R-:W-:Y:S02]  /*08f0*/  IMAD.WIDE R38, R18.reuse, 0x2, R76 ;  /* 0x0000000212267825 */ /* 0x040fe400078e024c */
[----:B------:R0:W2:Y:S02]  /*0900*/  LDG.E.U16 R37, [R36.64] ;  /* 0x0000000624257981 */ /* 0x0000a4000c1e1500 */
[C---:B------:R-:W-:Y:S02]  /*0910*/  IMAD.WIDE R44, R18.reuse, 0x2, R74 ;  /* 0x00000002122c7825 */ /* 0x040fe400078e024a */
[----:B------:R1:W3:Y:S02]  /*0920*/  LDG.E.U16 R39, [R38.64] ;  /* 0x0000000626277981 */ /* 0x0002e4000c1e1500 */
[----:B------:R-:W-:Y:S02]  /*0930*/  IMAD.WIDE R46, R18, 0x2, R72 ;  /* 0x00000002122e7825 */ /* 0x000fe400078e0248 */
[----:B------:R-:W4:Y:S04]  /*0940*/  LDG.E.U16 R45, [R44.64] ;  /* 0x000000062c2d7981 */ /* 0x000f28000c1e1500 */
[----:B------:R-:W5:Y:S04]  /*0950*/  LDG.E.U16 R47, [R46.64] ;  /* 0x000000062e2f7981 */ /* 0x000f68000c1e1500 */
[----:B------:R-:W-:Y:S01]  /*0960*/  BAR.SYNC.DEFER_BLOCKING 0x0 ;  /* 0x0000000000007b1d */ /* 0x000fe20000010000 */
[----:B------:R-:W-:-:S04]  /*0970*/  IMAD.WIDE R86, R10, 0x2, R22 ;  /* 0x000000020a567825 */ /* 0x000fc800078e0216 */
[----:B------:R-:W-:-:S04]  /*0980*/  IMAD.WIDE R60, R10, 0x2, R70 ;  /* 0x000000020a3c7825 */ /* 0x000fc800078e0246 */
[----:B------:R-:W-:-:S04]  /*0990*/  IMAD.WIDE R62, R10, 0x2, R68 ;  /* 0x000000020a3e7825 */ /* 0x000fc800078e0244 */
[----:B------:R-:W-:Y:S01]  /*09a0*/  IMAD.WIDE R92, R10, 0x2, R64 ;  /* 0x000000020a5c7825 */ /* 0x000fe200078e0240 */
[----:B------:R-:W-:-:S04]  /*09b0*/  LEA R91, P0, R15, UR4, 0x1 ;  /* 0x000000040f5b7c11 */ /* 0x000fc8000f8008ff */
[C---:B-1----:R-:W-:Y:S02]  /*09c0*/  IADD3 R38, P1, R91.reuse, 0x10, RZ ;  /* 0x000000105b267810 */ /* 0x042fe40007f3e0ff */
[----:B------:R-:W-:Y:S02]  /*09d0*/  IADD3.X R88, RZ, UR5, RZ, P0, !PT ;  /* 0x00000005ff587c10 */ /* 0x000fe400087fe4ff */
[----:B0-----:R-:W-:Y:S02]  /*09e0*/  IADD3 R36, P0, R91, 0x11, RZ ;  /* 0x000000115b247810 */ /* 0x001fe40007f1e0ff */
[CC--:B------:R-:W-:Y:S02]  /*09f0*/  ISETP.GT.U32.AND P2, PT, R38.reuse, R14.reuse, PT ;  /* 0x0000000e2600720c */ /* 0x0c0fe40003f44070 */
[-C--:B------:R-:W-:Y:S02]  /*0a00*/  ISETP.GT.U32.AND P3, PT, R38, R21.reuse, PT ;  /* 0x000000152600720c */ /* 0x080fe40003f64070 */
[C---:B------:R-:W-:Y:S01]  /*0a10*/  ISETP.GT.U32.AND P6, PT, R36.reuse, R14, PT ;  /* 0x0000000e2400720c */ /* 0x040fe20003fc4070 */
[----:B--2---:R-:W-:Y:S04]  /*0a20*/  STS.U16 [R20+0x800], R37 ;  /* 0x0008002514007388 */ /* 0x004fe80000000400 */
[----:B---3--:R-:W-:Y:S04]  /*0a30*/  STS.U16 [R20+0xa00], R39 ;  /* 0x000a002714007388 */ /* 0x008fe80000000400 */
[----:B----4-:R-:W-:Y:S04]  /*0a40*/  STS.U16 [R20+0xc00], R45 ;  /* 0x000c002d14007388 */ /* 0x010fe80000000400 */
[----:B-----5:R-:W-:Y:S04]  /*0a50*/  STS.U16 [R20+0xe00], R47 ;  /* 0x000e002f14007388 */ /* 0x020fe80000000400 */
[----:B------:R-:W-:Y:S06]  /*0a60*/  BAR.SYNC.DEFER_BLOCKING 0x0 ;  /* 0x0000000000007b1d */ /* 0x000fec0000010000 */
[----:B------:R0:W2:Y:S04]  /*0a70*/  LDG.E.U16 R84, [R60.64] ;  /* 0x000000063c547981 */ /* 0x0000a8000c1e1500 */
[----:B------:R1:W3:Y:S04]  /*0a80*/  LDG.E.U16 R86, [R86.64] ;  /* 0x0000000656567981 */ /* 0x0002e8000c1e1500 */
[----:B------:R4:W5:Y:S04]  /*0a90*/  LDG.E.U16 R89, [R62.64] ;  /* 0x000000063e597981 */ /* 0x000968000c1e1500 */
[----:B------:R-:W-:Y:S04]  /*0aa0*/  LDSM.16.MT88.4 R32, [R16] ;  /* 0x000000001020783b */ /* 0x000fe80000004200 */
[----:B-1----:R1:W2:Y:S04]  /*0ab0*/  LDG.E.U16 R87, [R92.64] ;  /* 0x000000065c577981 */ /* 0x0022a8000c1e1500 */
[----:B------:R-:W0:Y:S04]  /*0ac0*/  LDSM.16.M88.4 R40, [R17+0xa00] ;  /* 0x000a00001128783b */ /* 0x000e280000000200 */
[----:B------:R-:W1:Y:S04]  /*0ad0*/  LDSM.16.M88.4 R48, [R17+0x800] ;  /* 0x000800001130783b */ /* 0x000e680000000200 */
[----:B------:R-:W-:Y:S01]  /*0ae0*/  LDSM.16.M88.4 R56, [R17+0xc00] ;  /* 0x000c00001138783b */ /* 0x000fe20000000200 */
[----:B0-----:R-:W-:Y:S07]  /*0af0*/  HMMA.16816.F32.BF16 R52, R32, R40, RZ ;  /* 0x000000282034723c */ /* 0x001fee00000418ff */
[----:B------:R-:W-:Y:S01]  /*0b00*/  IMAD.X R41, RZ, RZ, R88, P1 ;  /* 0x000000ffff297224 */ /* 0x000fe200008e0658 */
[----:B------:R-:W-:-:S02]  /*0b10*/  ISETP.GT.U32.AND P1, PT, R36, R21, PT ;  /* 0x000000152400720c */ /* 0x000fc40003f24070 */
[----:B------:R-:W4:Y:S01]  /*0b20*/  LDSM.16.M88.4 R36, [R17+0xe00] ;  /* 0x000e00001124783b */ /* 0x000f220000000200 */
[----:B------:R-:W-:Y:S02]  /*0b30*/  IADD3 R40, P5, R91, 0x18, RZ ;  /* 0x000000185b287810 */ /* 0x000fe40007fbe0ff */
[C---:B------:R-:W-:Y:S01]  /*0b40*/  ISETP.GT.U32.AND.EX P2, PT, R41.reuse, RZ, PT, P2 ;  /* 0x000000ff2900720c */ /* 0x040fe20003f44120 */
[----:B-1----:R-:W-:Y:S01]  /*0b50*/  HMMA.16816.F32.BF16 R44, R32, R50, RZ ;  /* 0x00000032202c723c */ /* 0x002fe200000418ff */
[----:B------:R-:W-:Y:S02]  /*0b60*/  ISETP.GT.U32.AND P4, PT, R40, R14, PT ;  /* 0x0000000e2800720c */ /* 0x000fe40003f84070 */
[----:B------:R-:W-:-:S07]  /*0b70*/  ISETP.GT.U32.AND.EX P3, PT, R41, RZ, PT, P3 ;  /* 0x000000ff2900720c */ /* 0x000fce0003f64130 */
[----:B------:R-:W-:Y:S01]  /*0b80*/  FMUL R52, R52, c[0x0][0x188] ;  /* 0x0000620034347a20 */ /* 0x000fe20000400000 */
[----:B------:R-:W-:Y:S04]  /*0b90*/  BAR.SYNC.DEFER_BLOCKING 0x0 ;  /* 0x0000000000007b1d */ /* 0x000fe80000010000 */
[----:B------:R-:W-:Y:S02]  /*0ba0*/  FSEL R67, R52, -INF , !P2 ;  /* 0xff80000034437808 */ /* 0x000fe40005000000 */
[----:B------:R-:W-:Y:S02]  /*0bb0*/  ISETP.GT.U32.AND P2, PT, R40, R21, PT ;  /* 0x000000152800720c */ /* 0x000fe40003f44070 */
[----:B------:R-:W-:Y:S01]  /*0bc0*/  HMMA.16816.F32.BF16 R40, R32, R42, RZ ;  /* 0x0000002a2028723c */ /* 0x000fe200000418ff */
[----:B------:R-:W-:-:S05]  /*0bd0*/  FMUL R54, R54, c[0x0][0x188] ;  /* 0x0000620036367a20 */ /* 0x000fca0000400000 */
[----:B------:R-:W-:Y:S01]  /*0be0*/  FSEL R80, R54, -INF , !P3 ;  /* 0xff80000036507808 */ /* 0x000fe20005800000 */
[--C-:B------:R-:W-:Y:S02]  /*0bf0*/  IMAD.X R54, RZ, RZ, R88.reuse, P0 ;  /* 0x000000ffff367224 */ /* 0x100fe400000e0658 */
[----:B------:R-:W-:Y:S02]  /*0c00*/  IMAD.X R90, RZ, RZ, R88, P5 ;  /* 0x000000ffff5a7224 */ /* 0x000fe400028e0658 */
[----:B------:R-:W-:Y:S01]  /*0c10*/  FMUL R81, R53, c[0x0][0x188] ;  /* 0x0000620035517a20 */ /* 0x000fe20000400000 */
[C---:B------:R-:W-:Y:S01]  /*0c20*/  ISETP.GT.U32.AND.EX P6, PT, R54.reuse, RZ, PT, P6 ;  /* 0x000000ff3600720c */ /* 0x040fe20003fc4160 */
[----:B------:R-:W-:Y:S01]  /*0c30*/  FMUL R60, R55, c[0x0][0x188] ;  /* 0x00006200373c7a20 */ /* 0x000fe20000400000 */
[----:B------:R-:W-:Y:S02]  /*0c40*/  ISETP.GT.U32.AND.EX P1, PT, R54, RZ, PT, P1 ;  /* 0x000000ff3600720c */ /* 0x000fe40003f24110 */
[----:B------:R-:W-:-:S02]  /*0c50*/  ISETP.GT.U32.AND.EX P4, PT, R90, RZ, PT, P4 ;  /* 0x000000ff5a00720c */ /* 0x000fc40003f84140 */
[----:B------:R-:W-:Y:S02]  /*0c60*/  FSEL R81, R81, -INF , !P6 ;  /* 0xff80000051517808 */ /* 0x000fe40007000000 */
[----:B------:R-:W-:-:S04]  /*0c70*/  IADD3 R61, P6, R91, 0x9, RZ ;  /* 0x000000095b3d7810 */ /* 0x000fc80007fde0ff */
[----:B------:R-:W-:Y:S01]  /*0c80*/  FMUL R83, R40, c[0x0][0x188] ;  /* 0x0000620028537a20 */ /* 0x000fe20000400000 */
[----:B------:R-:W-:Y:S02]  /*0c90*/  IADD3 R52, P3, R91, 0x19, RZ ;  /* 0x000000195b347810 */ /* 0x000fe40007f7e0ff */
[----:B------:R-:W-:Y:S02]  /*0ca0*/  FSEL R40, R60, -INF , !P1 ;  /* 0xff8000003c287808 */ /* 0x000fe40004800000 */
[----:B------:R-:W-:Y:S02]  /*0cb0*/  FSEL R83, R83, -INF , !P4 ;  /* 0xff80000053537808 */ /* 0x000fe40006000000 */
[CC--:B------:R-:W-:Y:S02]  /*0cc0*/  ISETP.GT.U32.AND P1, PT, R61.reuse, R14.reuse, PT ;  /* 0x0000000e3d00720c */ /* 0x0c0fe40003f24070 */
[-C--:B------:R-:W-:Y:S02]  /*0cd0*/  ISETP.GT.U32.AND P4, PT, R61, R21.reuse, PT ;  /* 0x000000153d00720c */ /* 0x080fe40003f84070 */
[C---:B------:R-:W-:Y:S01]  /*0ce0*/  ISETP.GT.U32.AND P0, PT, R52.reuse, R14, PT ;  /* 0x0000000e3400720c */ /* 0x040fe20003f04070 */
[----:B----4-:R-:W-:Y:S01]  /*0cf0*/  HMMA.16816.F32.BF16 R60, R32, R36, RZ ;  /* 0x00000024203c723c */ /* 0x010fe200000418ff */
[----:B------:R-:W-:-:S06]  /*0d00*/  ISETP.GT.U32.AND P5, PT, R52, R21, PT ;  /* 0x000000153400720c */ /* 0x000fcc0003fa4070 */
[----:B------:R-:W-:Y:S01]  /*0d10*/  IMAD.X R37, RZ, RZ, R88, P3 ;  /* 0x000000ffff257224 */ /* 0x000fe200018e0658 */
[----:B------:R-:W-:Y:S01]  /*0d20*/  HMMA.16816.F32.BF16 R52, R32, R56, RZ ;  /* 0x000000382034723c */ /* 0x000fe200000418ff */
[----:B------:R-:W-:-:S03]  /*0d30*/  FMUL R42, R42, c[0x0][0x188] ;  /* 0x000062002a2a7a20 */ /* 0x000fc60000400000 */
[C---:B------:R-:W-:Y:S02]  /*0d40*/  ISETP.GT.U32.AND.EX P0, PT, R37.reuse, RZ, PT, P0 ;  /* 0x000000ff2500720c */ /* 0x040fe40003f04100 */
[----:B------:R-:W-:Y:S02]  /*0d50*/  ISETP.GT.U32.AND.EX P5, PT, R37, RZ, PT, P5 ;  /* 0x000000ff2500720c */ /* 0x000fe40003fa4150 */
[C---:B------:R-:W-:Y:S01]  /*0d60*/  HMMA.16816.F32.BF16 R56, R32.reuse, R58, RZ ;  /* 0x0000003a2038723c */ /* 0x040fe200000418ff */
[----:B------:R-:W-:Y:S01]  /*0d70*/  IADD3.X R37, RZ, R88, RZ, P6, !PT ;  /* 0x00000058ff257210 */ /* 0x000fe200037fe4ff */
[----:B------:R-:W-:Y:S01]  /*0d80*/  FMUL R43, R43, c[0x0][0x188] ;  /* 0x000062002b2b7a20 */ /* 0x000fe20000400000 */
[----:B------:R-:W-:Y:S02]  /*0d90*/  ISETP.GT.U32.AND.EX P2, PT, R90, RZ, PT, P2 ;  /* 0x000000ff5a00720c */ /* 0x000fe40003f44120 */
[----:B------:R-:W-:Y:S02]  /*0da0*/  LOP3.LUT R36, R91, 0x21, RZ, 0xfc, !PT ;  /* 0x000000215b247812 */ /* 0x000fe400078efcff */
[C---:B------:R-:W-:Y:S01]  /*0db0*/  ISETP.GT.U32.AND.EX P1, PT, R37.reuse, RZ, PT, P1 ;  /* 0x000000ff2500720c */ /* 0x040fe20003f24110 */
[----:B------:R-:W-:Y:S01]  /*0dc0*/  HMMA.16816.F32.BF16 R48, R32, R48, RZ ;  /* 0x000000302030723c */ /* 0x000fe200000418ff */
[----:B------:R-:W-:Y:S01]  /*0dd0*/  ISETP.GT.U32.AND.EX P4, PT, R37, RZ, PT, P4 ;  /* 0x000000ff2500720c */ /* 0x000fe20003f84140 */
[----:B------:R-:W-:Y:S01]  /*0de0*/  FMUL R37, R45, c[0x0][0x188] ;  /* 0x000062002d257a20 */ /* 0x000fe20000400000 */
[----:B------:R-:W-:Y:S01]  /*0df0*/  FSEL R42, R42, -INF , !P2 ;  /* 0xff8000002a2a7808 */ /* 0x000fe20005000000 */
[----:B------:R-:W-:Y:S01]  /*0e00*/  FMUL R41, R41, c[0x0][0x188] ;  /* 0x0000620029297a20 */ /* 0x000fe20000400000 */
[----:B------:R-:W-:-:S02]  /*0e10*/  FSEL R90, R43, -INF , !P5 ;  /* 0xff8000002b5a7808 */ /* 0x000fc40006800000 */
[C---:B------:R-:W-:Y:S01]  /*0e20*/  ISETP.GT.U32.AND P2, PT, R36.reuse, R21, PT ;  /* 0x000000152400720c */ /* 0x040fe20003f44070 */
[----:B------:R-:W-:Y:S01]  /*0e30*/  HMMA.16816.F32.BF16 R32, R32, R38, RZ ;  /* 0x000000262020723c */ /* 0x000fe200000418ff */
[----:B------:R-:W-:Y:S02]  /*0e40*/  ISETP.GT.U32.AND P3, PT, R36, R14, PT ;  /* 0x0000000e2400720c */ /* 0x000fe40003f64070 */
[----:B------:R-:W-:-:S04]  /*0e50*/  LOP3.LUT R36, R91, 0x28, RZ, 0xfc, !PT ;  /* 0x000000285b247812 */ /* 0x000fc800078efcff */
[----:B------:R-:W-:Y:S02]  /*0e60*/  IADD3 R39, P5, R91, 0x8, RZ ;  /* 0x000000085b277810 */ /* 0x000fe40007fbe0ff */
[----:B------:R-:W-:Y:S02]  /*0e70*/  FSEL R37, R37, -INF , !P1 ;  /* 0xff80000025257808 */ /* 0x000fe40004800000 */
[----:B------:R-:W-:Y:S02]  /*0e80*/  FSEL R41, R41, -INF , !P0 ;  /* 0xff80000029297808 */ /* 0x000fe40004000000 */
[-C--:B------:R-:W-:Y:S01]  /*0e90*/  ISETP.GT.U32.AND P1, PT, R39, R14.reuse, PT ;  /* 0x0000000e2700720c */ /* 0x080fe20003f24070 */
[----:B------:R-:W-:Y:S01]  /*0ea0*/  IMAD.X R39, RZ, RZ, R88, P5 ;  /* 0x000000ffff277224 */ /* 0x000fe200028e0658 */
[C---:B------:R-:W-:Y:S02]  /*0eb0*/  ISETP.GT.U32.AND P6, PT, R36.reuse, R21, PT ;  /* 0x000000152400720c */ /* 0x040fe40003fc4070 */
[----:B------:R-:W-:Y:S01]  /*0ec0*/  ISETP.GT.U32.AND P0, PT, R36, R14, PT ;  /* 0x0000000e2400720c */ /* 0x000fe20003f04070 */
[----:B------:R-:W-:Y:S01]  /*0ed0*/  FMUL R36, R47, c[0x0][0x188] ;  /* 0x000062002f247a20 */ /* 0x000fe20000400000 */
[----:B------:R-:W-:Y:S01]  /*0ee0*/  LOP3.LUT R38, R91, 0x29, RZ, 0xfc, !PT ;  /* 0x000000295b267812 */ /* 0x000fe200078efcff */
[----:B------:R-:W-:Y:S01]  /*0ef0*/  FMUL R43, R53, c[0x0][0x188] ;  /* 0x00006200352b7a20 */ /* 0x000fe20000400000 */
[----:B------:R-:W-:Y:S01]  /*0f00*/  ISETP.GT.U32.AND.EX P1, PT, R39, RZ, PT, P1 ;  /* 0x000000ff2700720c */ /* 0x000fe20003f24110 */
[----:B------:R-:W-:Y:S01]  /*0f10*/  FMUL R39, R44, c[0x0][0x188] ;  /* 0x000062002c277a20 */ /* 0x000fe20000400000 */
[----:B------:R-:W-:-:S02]  /*0f20*/  FSEL R36, R36, -INF , !P4 ;  /* 0xff80000024247808 */ /* 0x000fc40006000000 */
[C---:B------:R-:W-:Y:S02]  /*0f30*/  ISETP.GT.U32.AND P5, PT, R38.reuse, R21, PT ;  /* 0x000000152600720c */ /* 0x040fe40003fa4070 */
[----:B------:R-:W-:Y:S02]  /*0f40*/  ISETP.GT.U32.AND P4, PT, R38, R14, PT ;  /* 0x0000000e2600720c */ /* 0x000fe40003f84070 */
[----:B------:R-:W-:Y:S02]  /*0f50*/  ISETP.GT.U32.AND.EX P3, PT, R88, RZ, PT, P3 ;  /* 0x000000ff5800720c */ /* 0x000fe40003f64130 */
[----:B------:R-:W-:Y:S01]  /*0f60*/  LOP3.LUT R38, R91, 0x30, RZ, 0xfc, !PT ;  /* 0x000000305b267812 */ /* 0x000fe200078efcff */
[----:B------:R-:W-:Y:S01]  /*0f70*/  FMUL R55, R55, c[0x0][0x188] ;  /* 0x0000620037377a20 */ /* 0x000fe20000400000 */
[----:B------:R-:W-:Y:S01]  /*0f80*/  FSEL R39, R39, -INF , !P1 ;  /* 0xff80000027277808 */ /* 0x000fe20004800000 */
[----:B------:R-:W-:Y:S01]  /*0f90*/  FMUL R58, R58, c[0x0][0x188] ;  /* 0x000062003a3a7a20 */ /* 0x000fe20000400000 */
[----:B------:R-:W-:-:S02]  /*0fa0*/  FSEL R43, R43, -INF , !P3 ;  /* 0xff8000002b2b7808 */ /* 0x000fc40005800000 */
[C---:B------:R-:W-:Y:S02]  /*0fb0*/  ISETP.GT.U32.AND P1, PT, R38.reuse, R21, PT ;  /* 0x000000152600720c */ /* 0x040fe40003f24070 */
[----:B------:R-:W-:Y:S02]  /*0fc0*/  ISETP.GT.U32.AND P3, PT, R38, R14, PT ;  /* 0x0000000e2600720c */ /* 0x000fe40003f64070 */
[C---:B------:R-:W-:Y:S02]  /*0fd0*/  ISETP.GT.U32.AND.EX P2, PT, R88.reuse, RZ, PT, P2 ;  /* 0x000000ff5800720c */ /* 0x040fe40003f44120 */
[----:B------:R-:W-:Y:S02]  /*0fe0*/  ISETP.GT.U32.AND.EX P6, PT, R88, RZ, PT, P6 ;  /* 0x000000ff5800720c */ /* 0x000fe40003fc4160 */
[----:B------:R-:W-:Y:S01]  /*0ff0*/  LOP3.LUT R38, R91, 0x31, RZ, 0xfc, !PT ;  /* 0x000000315b267812 */ /* 0x000fe200078efcff */
[----:B------:R-:W-:Y:S01]  /*1000*/  FMUL R59, R59, c[0x0][0x188] ;  /* 0x000062003b3b7a20 */ /* 0x000fe20000400000 */
[----:B------:R-:W-:-:S02]  /*1010*/  FSEL R92, R55, -INF , !P2 ;  /* 0xff800000375c7808 */ /* 0x000fc40005000000 */
[----:B------:R-:W-:Y:S02]  /*1020*/  FSEL R58, R58, -INF , !P6 ;  /* 0xff8000003a3a7808 */ /* 0x000fe40007000000 */
[C---:B------:R-:W-:Y:S02]  /*1030*/  ISETP.GT.U32.AND P2, PT, R38.reuse, R21, PT ;  /* 0x000000152600720c */ /* 0x040fe40003f44070 */
[----:B------:R-:W-:Y:S02]  /*1040*/  ISETP.GT.U32.AND P6, PT, R38, R14, PT ;  /* 0x0000000e2600720c */ /* 0x000fe40003fc4070 */
[----:B------:R-:W-:Y:S02]  /*1050*/  ISETP.GT.U32.AND.EX P5, PT, R88, RZ, PT, P5 ;  /* 0x000000ff5800720c */ /* 0x000fe40003fa4150 */
[----:B------:R-:W-:Y:S02]  /*1060*/  LOP3.LUT R38, R91, 0x38, RZ, 0xfc, !PT ;  /* 0x000000385b267812 */ /* 0x000fe400078efcff */
[----:B------:R-:W-:-:S02]  /*1070*/  FSEL R96, R59, -INF , !P5 ;  /* 0xff8000003b607808 */ /* 0x000fc40006800000 */
[----:B------:R-:W-:Y:S01]  /*1080*/  ISETP.GT.U32.AND P5, PT, R38, R21, PT ;  /* 0x000000152600720c */ /* 0x000fe20003fa4070 */
[----:B------:R-:W-:Y:S01]  /*1090*/  FMUL R63, R63, c[0x0][0x188] ;  /* 0x000062003f3f7a20 */ /* 0x000fe20000400000 */
[----:B------:R-:W-:Y:S01]  /*10a0*/  ISETP.GT.U32.AND.EX P2, PT, R88, RZ, PT, P2 ;  /* 0x000000ff5800720c */ /* 0x000fe20003f44120 */
[----:B------:R-:W-:Y:S01]  /*10b0*/  FMUL R34, R34, c[0x0][0x188] ;  /* 0x0000620022227a20 */ /* 0x000fe20000400000 */
[----:B------:R-:W-:Y:S01]  /*10c0*/  ISETP.GT.U32.AND.EX P5, PT, R88, RZ, PT, P5 ;  /* 0x000000ff5800720c */ /* 0x000fe20003fa4150 */
[----:B------:R-:W-:Y:S01]  /*10d0*/  FMUL R62, R62, c[0x0][0x188] ;  /* 0x000062003e3e7a20 */ /* 0x000fe20000400000 */
[----:B------:R-:W-:Y:S02]  /*10e0*/  ISETP.GT.U32.AND.EX P1, PT, R88, RZ, PT, P1 ;  /* 0x000000ff5800720c */ /* 0x000fe40003f24110 */
[----:B------:R-:W-:Y:S02]  /*10f0*/  FSEL R98, R63, -INF , !P2 ;  /* 0xff8000003f627808 */ /* 0x000fe40005000000 */
[----:B------:R-:W-:-:S02]  /*1100*/  FSEL R94, R34, -INF , !P5 ;  /* 0xff800000225e7808 */ /* 0x000fc40006800000 */
[CC--:B------:R-:W-:Y:S02]  /*1110*/  ISETP.GT.U32.AND P2, PT, R91.reuse, R14.reuse, PT ;  /* 0x0000000e5b00720c */ /* 0x0c0fe40003f44070 */
[-C--:B------:R-:W-:Y:S02]  /*1120*/  ISETP.GE.U32.AND P5, PT, R91, R14.reuse, PT ;  /* 0x0000000e5b00720c */ /* 0x080fe40003fa6070 */
[----:B------:R-:W-:Y:S01]  /*1130*/  FSEL R62, R62, -INF , !P1 ;  /* 0xff8000003e3e7808 */ /* 0x000fe20004800000 */
[----:B------:R-:W-:Y:S01]  /*1140*/  FMUL R45, R48, c[0x0][0x188] ;  /* 0x00006200302d7a20 */ /* 0x000fe20000400000 */
[----:B------:R-:W-:Y:S01]  /*1150*/  ISETP.GT.U32.AND P1, PT, R38, R14, PT ;  /* 0x0000000e2600720c */ /* 0x000fe20003f24070 */
[----:B------:R-:W-:Y:S01]  /*1160*/  FMUL R38, R46, c[0x0][0x188] ;  /* 0x000062002e267a20 */ /* 0x000fe20000400000 */
[C---:B------:R-:W-:Y:S01]  /*1170*/  ISETP.GT.U32.AND.EX P2, PT, R88.reuse, RZ, PT, P2 ;  /* 0x000000ff5800720c */ /* 0x040fe20003f44120 */
[----:B------:R-:W-:Y:S01]  /*1180*/  FMUL R34, R49, c[0x0][0x188] ;  /* 0x0000620031227a20 */ /* 0x000fe20000400000 */
[----:B------:R-:W-:-:S02]  /*1190*/  ISETP.GE.U32.AND.EX P5, PT, R88, RZ, PT, P5 ;  /* 0x000000ff5800720c */ /* 0x000fc40003fa6150 */
[----:B------:R-:W-:Y:S02]  /*11a0*/  FSEL R45, R45, -INF , !P2 ;  /* 0xff8000002d2d7808 */ /* 0x000fe40005000000 */
[----:B------:R-:W-:Y:S02]  /*11b0*/  FSEL R38, R38, -INF , !P2 ;  /* 0xff80000026267808 */ /* 0x000fe40005000000 */
[----:B------:R-:W-:Y:S02]  /*11c0*/  FSEL R34, R34, -INF , !P5 ;  /* 0xff80000022227808 */ /* 0x000fe40006800000 */
[CC--:B------:R-:W-:Y:S02]  /*11d0*/  ISETP.GT.U32.AND P2, PT, R91.reuse, R21.reuse, PT ;  /* 0x000000155b00720c */ /* 0x0c0fe40003f44070 */
[----:B------:R-:W-:Y:S01]  /*11e0*/  ISETP.GE.U32.AND P5, PT, R91, R21, PT ;  /* 0x000000155b00720c */ /* 0x000fe20003fa6070 */
[----:B------:R-:W-:Y:S01]  /*11f0*/  FMUL R44, R50, c[0x0][0x188] ;  /* 0x00006200322c7a20 */ /* 0x000fe20000400000 */
[C---:B------:R-:W-:Y:S01]  /*1200*/  ISETP.GT.U32.AND.EX P2, PT, R88.reuse, RZ, PT, P2 ;  /* 0x000000ff5800720c */ /* 0x040fe20003f44120 */
[----:B------:R-:W-:Y:S01]  /*1210*/  FMUL R46, R51, c[0x0][0x188] ;  /* 0x00006200332e7a20 */ /* 0x000fe20000400000 */
[----:B------:R-:W-:-:S02]  /*1220*/  ISETP.GE.U32.AND.EX P5, PT, R88, RZ, PT, P5 ;  /* 0x000000ff5800720c */ /* 0x000fc40003fa6150 */
[----:B------:R-:W-:Y:S02]  /*1230*/  LOP3.LUT R47, R91, 0x39, RZ, 0xfc, !PT ;  /* 0x000000395b2f7812 */ /* 0x000fe400078efcff */
[----:B------:R-:W-:Y:S02]  /*1240*/  FSEL R44, R44, -INF , !P2 ;  /* 0xff8000002c2c7808 */ /* 0x000fe40005000000 */
[----:B------:R-:W-:Y:S02]  /*1250*/  FSEL R46, R46, -INF , !P5 ;  /* 0xff8000002e2e7808 */ /* 0x000fe40006800000 */
[C---:B------:R-:W-:Y:S02]  /*1260*/  ISETP.GT.U32.AND P2, PT, R47.reuse, R21, PT ;  /* 0x000000152f00720c */ /* 0x040fe40003f44070 */
[----:B------:R-:W-:Y:S02]  /*1270*/  ISETP.GT.U32.AND P5, PT, R47, R14, PT ;  /* 0x0000000e2f00720c */ /* 0x000fe40003fa4070 */
[----:B------:R-:W-:Y:S01]  /*1280*/  FMNMX R47, R44, R46, !PT ;  /* 0x0000002e2c2f7209 */ /* 0x000fe20007800000 */
[----:B------:R-:W-:-:S03]  /*1290*/  FMUL R50, R54, c[0x0][0x188] ;  /* 0x0000620036327a20 */ /* 0x000fc60000400000 */
[----:B------:R-:W-:Y:S01]  /*12a0*/  FMNMX R47, R38, R47, !PT ;  /* 0x0000002f262f7209 */ /* 0x000fe20007800000 */
[----:B------:R-:W-:Y:S01]  /*12b0*/  FMUL R35, R35, c[0x0][0x188] ;  /* 0x0000620023237a20 */ /* 0x000fe20000400000 */
[----:B------:R-:W-:Y:S02]  /*12c0*/  FMNMX R54, R45, R34, !PT ;  /* 0x000000222d367209 */ /* 0x000fe40007800000 */
[----:B------:R-:W-:Y:S02]  /*12d0*/  FMNMX R47, R36, R47, !PT ;  /* 0x0000002f242f7209 */ /* 0x000fe40007800000 */
[----:B------:R-:W-:Y:S02]  /*12e0*/  ISETP.GT.U32.AND.EX P2, PT, R88, RZ, PT, P2 ;  /* 0x000000ff5800720c */ /* 0x000fe40003f44120 */
[----:B------:R-:W-:Y:S02]  /*12f0*/  LOP3.LUT R91, R91, 0x20, RZ, 0xfc, !PT ;  /* 0x000000205b5b7812 */ /* 0x000fe400078efcff */
[----:B------:R-:W-:-:S02]  /*1300*/  FMNMX R47, R80, R47, !PT ;  /* 0x0000002f502f7209 */ /* 0x000fc40007800000 */
[----:B------:R-:W-:Y:S02]  /*1310*/  FMNMX R54, R39, R54, !PT ;  /* 0x0000003627367209 */ /* 0x000fe40007800000 */
[----:B------:R-:W-:Y:S02]  /*1320*/  FSEL R48, R35, -INF , !P2 ;  /* 0xff80000023307808 */ /* 0x000fe40005000000 */
[----:B------:R-:W-:Y:S02]  /*1330*/  ISETP.GT.U32.AND P2, PT, R91, R21, PT ;  /* 0x000000155b00720c */ /* 0x000fe40003f44070 */
[----:B------:R-:W-:Y:S02]  /*1340*/  FMNMX R47, R40, R47, !PT ;  /* 0x0000002f282f7209 */ /* 0x000fe40007800000 */
[----:B------:R-:W-:Y:S02]  /*1350*/  FMNMX R54, R37, R54, !PT ;  /* 0x0000003625367209 */ /* 0x000fe40007800000 */
[----:B------:R-:W-:-:S02]  /*1360*/  ISETP.GT.U32.AND.EX P2, PT, R88, RZ, PT, P2 ;  /* 0x000000ff5800720c */ /* 0x000fc40003f44120 */
[----:B------:R-:W-:Y:S02]  /*1370*/  FMNMX R47, R42, R47, !PT ;  /* 0x0000002f2a2f7209 */ /* 0x000fe40007800000 */
[----:B------:R-:W-:Y:S02]  /*1380*/  FMNMX R54, R67, R54, !PT ;  /* 0x0000003643367209 */ /* 0x000fe40007800000 */
[----:B------:R-:W-:Y:S02]  /*1390*/  FSEL R50, R50, -INF , !P2 ;  /* 0xff80000032327808 */ /* 0x000fe40005000000 */
[----:B------:R-:W-:Y:S02]  /*13a0*/  ISETP.GT.U32.AND P2, PT, R91, R14, PT ;  /* 0x0000000e5b00720c */ /* 0x000fe40003f44070 */
[----:B------:R-:W-:Y:S02]  /*13b0*/  FMNMX R47, R90, R47, !PT ;  /* 0x0000002f5a2f7209 */ /* 0x000fe40007800000 */
[----:B------:R-:W-:Y:S01]  /*13c0*/  FMNMX R54, R81, R54, !PT ;  /* 0x0000003651367209 */ /* 0x000fe20007800000 */
[----:B------:R-:W-:Y:S01]  /*13d0*/  FMUL R52, R52, c[0x0][0x188] ;  /* 0x0000620034347a20 */ /* 0x000fe20000400000 */
[----:B------:R-:W-:-:S02]  /*13e0*/  ISETP.GT.U32.AND.EX P2, PT, R88, RZ, PT, P2 ;  /* 0x000000ff5800720c */ /* 0x000fc40003f44120 */
[----:B------:R-:W-:Y:S02]  /*13f0*/  FMNMX R47, R50, R47, !PT ;  /* 0x0000002f322f7209 */ /* 0x000fe40007800000 */
[----:B------:R-:W-:Y:S02]  /*1400*/  FMNMX R54, R83, R54, !PT ;  /* 0x0000003653367209 */ /* 0x000fe40007800000 */
[----:B------:R-:W-:Y:S02]  /*1410*/  FMNMX R47, R92, R47, !PT ;  /* 0x0000002f5c2f7209 */ /* 0x000fe40007800000 */
[----:B------:R-:W-:Y:S02]  /*1420*/  FSEL R95, R52, -INF , !P2 ;  /* 0xff800000345f7808 */ /* 0x000fe40005000000 */
[----:B------:R-:W-:Y:S01]  /*1430*/  FMNMX R54, R41, R54, !PT ;  /* 0x0000003629367209 */ /* 0x000fe20007800000 */
[----:B------:R-:W-:Y:S01]  /*1440*/  FMUL R56, R56, c[0x0][0x188] ;  /* 0x0000620038387a20 */ /* 0x000fe20000400000 */
[----:B------:R-:W-:-:S02]  /*1450*/  ISETP.GT.U32.AND.EX P0, PT, R88, RZ, PT, P0 ;  /* 0x000000ff5800720c */ /* 0x000fc40003f04100 */
[----:B------:R-:W-:Y:S02]  /*1460*/  FMNMX R47, R58, R47, !PT ;  /* 0x0000002f3a2f7209 */ /* 0x000fe40007800000 */
[----:B------:R-:W-:Y:S01]  /*1470*/  FMNMX R54, R95, R54, !PT ;  /* 0x000000365f367209 */ /* 0x000fe20007800000 */
[----:B------:R-:W-:Y:S01]  /*1480*/  FMUL R57, R57, c[0x0][0x188] ;  /* 0x0000620039397a20 */ /* 0x000fe20000400000 */
[----:B------:R-:W-:Y:S02]  /*1490*/  ISETP.GT.U32.AND.EX P4, PT, R88, RZ, PT, P4 ;  /* 0x000000ff5800720c */ /* 0x000fe40003f84140 */
[----:B------:R-:W-:Y:S02]  /*14a0*/  FMNMX R47, R96, R47, !PT ;  /* 0x0000002f602f7209 */ /* 0x000fe40007800000 */
[----:B------:R-:W-:Y:S02]  /*14b0*/  FSEL R91, R56, -INF , !P0 ;  /* 0xff800000385b7808 */ /* 0x000fe40004000000 */
[----:B------:R-:W-:Y:S01]  /*14c0*/  FMNMX R54, R43, R54, !PT ;  /* 0x000000362b367209 */ /* 0x000fe20007800000 */
[----:B------:R-:W-:Y:S01]  /*14d0*/  FMUL R60, R60, c[0x0][0x188] ;  /* 0x000062003c3c7a20 */ /* 0x000fe20000400000 */
[----:B------:R-:W-:-:S02]  /*14e0*/  ISETP.GT.U32.AND.EX P3, PT, R88, RZ, PT, P3 ;  /* 0x000000ff5800720c */ /* 0x000fc40003f64130 */
[----:B------:R-:W-:Y:S02]  /*14f0*/  FMNMX R47, R62, R47, !PT ;  /* 0x0000002f3e2f7209 */ /* 0x000fe40007800000 */
[----:B------:R-:W-:Y:S02]  /*1500*/  FSEL R63, R57, -INF , !P4 ;  /* 0xff800000393f7808 */ /* 0x000fe40006000000 */
[----:B------:R-:W-:Y:S01]  /*1510*/  FMNMX R54, R91, R54, !PT ;  /* 0x000000365b367209 */ /* 0x000fe20007800000 */
[----:B------:R-:W-:Y:S01]  /*1520*/  FMUL R93, R61, c[0x0][0x188] ;  /* 0x000062003d5d7a20 */ /* 0x000fe20000400000 */
[----:B------:R-:W-:Y:S02]  /*1530*/  ISETP.GT.U32.AND.EX P6, PT, R88, RZ, PT, P6 ;  /* 0x000000ff5800720c */ /* 0x000fe40003fc4160 */
[----:B------:R-:W-:Y:S02]  /*1540*/  FMNMX R47, R98, R47, !PT ;  /* 0x0000002f622f7209 */ /* 0x000fe40007800000 */
[----:B------:R-:W-:-:S02]  /*1550*/  FSEL R61, R60, -INF , !P3 ;  /* 0xff8000003c3d7808 */ /* 0x000fc40005800000 */
        /* <DEDUP_REMOVED lines=11> */
[----:B------:R-:W0:Y:S01]  /*1610*/  SHFL.BFLY PT, R52, R47, 0x2, 0x1f ;  /* 0x0c401f002f347f89 */ /* 0x000e2200000e0000 */
[----:B------:R-:W-:Y:S02]  /*1620*/  FSEL R49, R33, -INF , !P5 ;  /* 0xff80000021317808 */ /* 0x000fe40006800000 */
[----:B------:R-:W-:-:S04]  /*1630*/  FMNMX R54, R51, R54, !PT ;  /* 0x0000003633367209 */ /* 0x000fc80007800000 */
[----:B------:R-:W-:-:S05]  /*1640*/  FMNMX R54, R49, R54, !PT ;  /* 0x0000003631367209 */ /* 0x000fca0007800000 */
[----:B------:R-:W1:Y:S01]  /*1650*/  SHFL.BFLY PT, R33, R54, 0x2, 0x1f ;  /* 0x0c401f0036217f89 */ /* 0x000e6200000e0000 */
[----:B0-----:R-:W-:-:S05]  /*1660*/  FMNMX R52, R47, R52, !PT ;  /* 0x000000342f347209 */ /* 0x001fca0007800000 */
[----:B------:R-:W0:Y:S01]  /*1670*/  SHFL.BFLY PT, R35, R52, 0x1, 0x1f ;  /* 0x0c201f0034237f89 */ /* 0x000e2200000e0000 */
[----:B-1----:R-:W-:-:S05]  /*1680*/  FMNMX R33, R54, R33, !PT ;  /* 0x0000002136217209 */ /* 0x002fca0007800000 */
[----:B------:R-:W1:Y:S04]  /*1690*/  SHFL.BFLY PT, R32, R33, 0x1, 0x1f ;  /* 0x0c201f0021207f89 */ /* 0x000e6800000e0000 */
[----:B--2---:R2:W-:Y:S04]  /*16a0*/  STS.U16 [R7+0x800], R84 ;  /* 0x0008005407007388 */ /* 0x0045e80000000400 */
[----:B---3--:R3:W-:Y:S04]  /*16b0*/  STS.U16 [R7+0xc00], R86 ;  /* 0x000c005607007388 */ /* 0x0087e80000000400 */
[----:B-----5:R4:W-:Y:S01]  /*16c0*/  STS.U16 [R8+0xa00], R89 ;  /* 0x000a005908007388 */ /* 0x0209e20000000400 */
[----:B0-----:R-:W-:-:S03]  /*16d0*/  FMNMX R35, R52, R35, !PT ;  /* 0x0000002334237209 */ /* 0x001fc60007800000 */
[----:B------:R-:W-:Y:S01]  /*16e0*/  STS.U16 [R8+0xe00], R87 ;  /* 0x000e005708007388 */ /* 0x000fe20000000400 */
[----:B------:R-:W-:-:S05]  /*16f0*/  FMNMX R53, R35, R82, !PT ;  /* 0x0000005223357209 */ /* 0x000fca0007800000 */
[----:B------:R-:W-:Y:S01]  /*1700*/  FADD R36, R36, -R53 ;  /* 0x8000003524247221 */ /* 0x000fe20000000000 */
[----:B-1----:R-:W-:Y:S01]  /*1710*/  FMNMX R32, R33, R32, !PT ;  /* 0x0000002021207209 */ /* 0x002fe20007800000 */
[----:B------:R-:W-:Y:S02]  /*1720*/  FADD R33, -R53, R82 ;  /* 0x0000005235217221 */ /* 0x000fe40000000100 */
[----:B------:R-:W-:Y:S01]  /*1730*/  FMUL R36, R36, 1.4426950216293334961 ;  /* 0x3fb8aa3b24247820 */ /* 0x000fe20000400000 */
[----:B------:R-:W-:Y:S01]  /*1740*/  FMNMX R52, R32, R85, !PT ;  /* 0x0000005520347209 */ /* 0x000fe20007800000 */
[----:B------:R-:W-:Y:S02]  /*1750*/  FMUL R33, R33, 1.4426950216293334961 ;  /* 0x3fb8aa3b21217820 */ /* 0x000fe40000400000 */
[----:B------:R0:W-:Y:S02]  /*1760*/  MUFU.EX2 R99, R36 ;  /* 0x0000002400637308 */ /* 0x0001e40000000800 */
[----:B------:R-:W-:-:S02]  /*1770*/  FADD R34, R34, -R52 ;  /* 0x8000003422227221 */ /* 0x000fc40000000000 */
[----:B0-----:R-:W-:-:S04]  /*1780*/  FADD R36, -R52, R85 ;  /* 0x0000005534247221 */ /* 0x001fc80000000100 */
[----:B------:R0:W1:Y:S01]  /*1790*/  MUFU.EX2 R55, R33 ;  /* 0x0000002100377308 */ /* 0x0000620000000800 */
[----:B------:R-:W-:Y:S01]  /*17a0*/  FMUL R101, R34, 1.4426950216293334961 ;  /* 0x3fb8aa3b22657820 */ /* 0x000fe20000400000 */
[----:B------:R-:W-:Y:S01]  /*17b0*/  BAR.SYNC.DEFER_BLOCKING 0x0 ;  /* 0x0000000000007b1d */ /* 0x000fe20000010000 */
[----:B------:R-:W-:Y:S02]  /*17c0*/  FMUL R57, R36, 1.4426950216293334961 ;  /* 0x3fb8aa3b24397820 */ /* 0x000fe40000400000 */
[----:B------:R-:W-:Y:S02]  /*17d0*/  FADD R44, R44, -R53 ;  /* 0x800000352c2c7221 */ /* 0x000fe40000000000 */
[--C-:B------:R-:W-:Y:S02]  /*17e0*/  FADD R45, R45, -R52.reuse ;  /* 0x800000342d2d7221 */ /* 0x100fe40000000000 */
[----:B------:R-:W-:Y:S01]  /*17f0*/  FADD R37, R37, -R52 ;  /* 0x8000003425257221 */ /* 0x000fe20000000000 */
[----:B------:R-:W5:Y:S01]  /*1800*/  MUFU.EX2 R57, R57 ;  /* 0x0000003900397308 */ /* 0x000f620000000800 */
[----:B------:R-:W-:-:S02]  /*1810*/  FMUL R44, R44, 1.4426950216293334961 ;  /* 0x3fb8aa3b2c2c7820 */ /* 0x000fc40000400000 */
[--C-:B------:R-:W-:Y:S02]  /*1820*/  FADD R46, R46, -R53.reuse ;  /* 0x800000352e2e7221 */ /* 0x100fe40000000000 */
[----:B------:R-:W-:Y:S02]  /*1830*/  FMUL R45, R45, 1.4426950216293334961 ;  /* 0x3fb8aa3b2d2d7820 */ /* 0x000fe40000400000 */
[----:B------:R-:W-:Y:S01]  /*1840*/  FADD R39, R39, -R52 ;  /* 0x8000003427277221 */ /* 0x000fe20000000000 */
[----:B0-----:R-:W0:Y:S01]  /*1850*/  LDSM.16.M88.4 R32, [R19+0x800] ;  /* 0x000800001320783b */ /* 0x001e220000000200 */
[----:B------:R-:W-:Y:S01]  /*1860*/  FADD R38, R38, -R53 ;  /* 0x8000003526267221 */ /* 0x000fe20000000000 */
[----:B------:R1:W-:Y:S01]  /*1870*/  MUFU.EX2 R60, R44 ;  /* 0x0000002c003c7308 */ /* 0x0003e20000000800 */
[----:B------:R-:W-:Y:S02]  /*1880*/  FMUL R103, R37, 1.4426950216293334961 ;  /* 0x3fb8aa3b25677820 */ /* 0x000fe40000400000 */
[----:B------:R-:W-:-:S02]  /*1890*/  FMUL R46, R46, 1.4426950216293334961 ;  /* 0x3fb8aa3b2e2e7820 */ /* 0x000fc40000400000 */
[----:B------:R-:W-:-:S03]  /*18a0*/  FMUL R38, R38, 1.4426950216293334961 ;  /* 0x3fb8aa3b26267820 */ /* 0x000fc60000400000 */
[----:B------:R-:W-:Y:S01]  /*18b0*/  MUFU.EX2 R82, R45 ;  /* 0x0000002d00527308 */ /* 0x000fe20000000800 */
[----:B-1----:R-:W-:Y:S02]  /*18c0*/  FMUL R44, R39, 1.4426950216293334961 ;  /* 0x3fb8aa3b272c7820 */ /* 0x002fe40000400000 */
[----:B------:R-:W-:-:S05]  /*18d0*/  FADD R40, R40, -R53 ;  /* 0x8000003528287221 */ /* 0x000fca0000000000 */
[----:B------:R-:W1:Y:S01]  /*18e0*/  MUFU.EX2 R101, R101 ;  /* 0x0000006500657308 */ /* 0x000e620000000800 */
[--C-:B------:R-:W-:Y:S02]  /*18f0*/  FADD R67, R67, -R52.reuse ;  /* 0x8000003443437221 */ /* 0x100fe40000000000 */
[----:B------:R-:W-:Y:S02]  /*1900*/  FMUL R40, R40, 1.4426950216293334961 ;  /* 0x3fb8aa3b28287820 */ /* 0x000fe40000400000 */
[----:B------:R-:W-:-:S03]  /*1910*/  FADD R81, R81, -R52 ;  /* 0x8000003451517221 */ /* 0x000fc60000000000 */
[----:B------:R-:W0:Y:S01]  /*1920*/  MUFU.EX2 R97, R46 ;  /* 0x0000002e00617308 */ /* 0x000e220000000800 */
[----:B------:R-:W-:Y:S02]  /*1930*/  FADD R80, R80, -R53 ;  /* 0x8000003550507221 */ /* 0x000fe40000000000 */
[----:B------:R-:W-:-:S05]  /*1940*/  FMUL R67, R67, 1.4426950216293334961 ;  /* 0x3fb8aa3b43437820 */ /* 0x000fca0000400000 */
[----:B--2---:R-:W-:Y:S01]  /*1950*/  MUFU.EX2 R84, R44 ;  /* 0x0000002c00547308 */ /* 0x004fe20000000800 */
[----:B------:R-:W-:-:S07]  /*1960*/  FMUL R39, R55, R31 ;  /* 0x0000001f37277220 */ /* 0x000fce0000400000 */
[----:B------:R-:W2:Y:S01]  /*1970*/  MUFU.EX2 R103, R103 ;  /* 0x0000006700677308 */ /* 0x000ea20000000800 */
[C---:B-----5:R-:W-:Y:S02]  /*1980*/  FMUL R36, R57.reuse, R28 ;  /* 0x0000001c39247220 */ /* 0x060fe40000400000 */
[----:B------:R-:W-:-:S05]  /*1990*/  FMUL R37, R57, R29 ;  /* 0x0000001d39257220 */ /* 0x000fca0000400000 */
[----:B------:R5:W0:Y:S01]  /*19a0*/  MUFU.EX2 R88, R38 ;  /* 0x0000002600587308 */ /* 0x000a220000000800 */
[----:B------:R-:W-:Y:S02]  /*19b0*/  FMUL R81, R81, 1.4426950216293334961 ;  /* 0x3fb8aa3b51517820 */ /* 0x000fe40000400000 */
[----:B---3--:R-:W-:Y:S02]  /*19c0*/  FMUL R86, R80, 1.4426950216293334961 ;  /* 0x3fb8aa3b50567820 */ /* 0x008fe40000400000 */
[----:B------:R-:W-:Y:S02]  /*19d0*/  FADD R42, R42, -R53 ;  /* 0x800000352a2a7221 */ /* 0x000fe40000000000 */
[----:B-----5:R-:W-:Y:S01]  /*19e0*/  FMUL R38, R55, R30 ;  /* 0x0000001e37267220 */ /* 0x020fe20000400000 */
[----:B------:R-:W-:Y:S01]  /*19f0*/  MUFU.EX2 R105, R40 ;  /* 0x0000002800697308 */ /* 0x000fe20000000800 */
[----:B------:R-:W3:Y:S01]  /*1a00*/  LDSM.16.M88.4 R28, [R19+0xc00] ;  /* 0x000c0000131c783b */ /* 0x000ee20000000200 */
[----:B------:R-:W-:Y:S01]  /*1a10*/  FADD R83, R83, -R52 ;  /* 0x8000003453537221 */ /* 0x000fe20000000000 */
[----:B-1----:R-:W-:Y:S01]  /*1a20*/  F2FP.BF16.PACK_AB R44, R101, R82 ;  /* 0x00000052652c723e */ /* 0x002fe200000010ff */
[----:B------:R-:W-:-:S04]  /*1a30*/  FMUL R42, R42, 1.4426950216293334961 ;  /* 0x3fb8aa3b2a2a7820 */ /* 0x000fc80000400000 */
[----:B------:R-:W1:Y:S01]  /*1a40*/  MUFU.EX2 R40, R67 ;  /* 0x0000004300287308 */ /* 0x000e620000000800 */
[----:B------:R-:W-:Y:S01]  /*1a50*/  FADD R101, R82, R101 ;  /* 0x0000006552657221 */ /* 0x000fe20000000000 */
[----:B0-----:R-:W-:Y:S01]  /*1a60*/  F2FP.BF16.PACK_AB R45, R97, R60 ;  /* 0x0000003c612d723e */ /* 0x001fe200000010ff */
[----:B------:R-:W-:Y:S01]  /*1a70*/  FMUL R83, R83, 1.4426950216293334961 ;  /* 0x3fb8aa3b53537820 */ /* 0x000fe20000400000 */
[----:B--2---:R-:W-:Y:S01]  /*1a80*/  F2FP.BF16.PACK_AB R46, R103, R84 ;  /* 0x00000054672e723e */ /* 0x004fe200000010ff */
[----:B------:R-:W-:-:S03]  /*1a90*/  FADD R41, R41, -R52 ;  /* 0x8000003429297221 */ /* 0x000fc60000000000 */
[----:B------:R-:W0:Y:S01]  /*1aa0*/  MUFU.EX2 R81, R81 ;  /* 0x0000005100517308 */ /* 0x000e220000000800 */
[----:B------:R-:W-:Y:S01]  /*1ab0*/  FADD R48, R48, -R53 ;  /* 0x8000003530307221 */ /* 0x000fe20000000000 */
[----:B------:R-:W-:Y:S01]  /*1ac0*/  F2FP.BF16.PACK_AB R47, R99, R88 ;  /* 0x00000058632f723e */ /* 0x000fe200000010ff */
[----:B------:R-:W-:Y:S02]  /*1ad0*/  FADD R97, R60, R97 ;  /* 0x000000613c617221 */ /* 0x000fe40000000000 */
[----:B------:R-:W-:-:S03]  /*1ae0*/  FADD R84, R84, R101 ;  /* 0x0000006554547221 */ /* 0x000fc60000000000 */
[----:B------:R-:W2:Y:S01]  /*1af0*/  MUFU.EX2 R86, R86 ;  /* 0x0000005600567308 */ /* 0x000ea20000000800 */
[----:B------:R-:W-:Y:S02]  /*1b00*/  FADD R90, R90, -R53 ;  /* 0x800000355a5a7221 */ /* 0x000fe40000000000 */
[----:B------:R-:W-:Y:S02]  /*1b10*/  FMUL R41, R41, 1.4426950216293334961 ;  /* 0x3fb8aa3b29297820 */ /* 0x000fe40000400000 */
[----:B------:R-:W-:-:S03]  /*1b20*/  FMUL R48, R48, 1.4426950216293334961 ;  /* 0x3fb8aa3b30307820 */ /* 0x000fc60000400000 */
[----:B------:R-:W-:Y:S01]  /*1b30*/  MUFU.EX2 R80, R42 ;  /* 0x0000002a00507308 */ /* 0x000fe20000000800 */
[----:B------:R-:W-:Y:S02]  /*1b40*/  FADD R103, R103, R84 ;  /* 0x0000005467677221 */ /* 0x000fe40000000000 */
[----:B----4-:R-:W-:Y:S02]  /*1b50*/  FMUL R89, R90, 1.4426950216293334961 ;  /* 0x3fb8aa3b5a597820 */ /* 0x010fe40000400000 */
[----:B------:R-:W-:-:S03]  /*1b60*/  FADD R50, R50, -R53 ;  /* 0x8000003532327221 */ /* 0x000fc60000000000 */
[----:B------:R-:W4:Y:S01]  /*1b70*/  MUFU.EX2 R42, R83 ;  /* 0x00000053002a7308 */ /* 0x000f220000000800 */
[----:B------:R-:W-:Y:S02]  /*1b80*/  FADD R88, R88, R97 ;  /* 0x0000006158587221 */ /* 0x000fe40000000000 */
[----:B------:R-:W-:Y:S01]  /*1b90*/  FADD R95, R95, -R52 ;  /* 0x800000345f5f7221 */ /* 0x000fe20000000000 */
[----:B------:R-:W-:Y:S01]  /*1ba0*/  HMMA.16816.F32.BF16 R36, R44, R32, R36 ;  /* 0x000000202c24723c */ /* 0x000fe20000041824 */
[----:B------:R-:W-:-:S03]  /*1bb0*/  FADD R92, R92, -R53 ;  /* 0x800000355c5c7221 */ /* 0x000fc60000000000 */
[----:B------:R-:W5:Y:S01]  /*1bc0*/  MUFU.EX2 R97, R41 ;  /* 0x0000002900617308 */ /* 0x000f620000000800 */
[----:B------:R-:W-:Y:S02]  /*1bd0*/  FMUL R60, R95, 1.4426950216293334961 ;  /* 0x3fb8aa3b5f3c7820 */ /* 0x000fe40000400000 */
[----:B------:R-:W-:Y:S02]  /*1be0*/  FMUL R32, R50, 1.4426950216293334961 ;  /* 0x3fb8aa3b32207820 */ /* 0x000fe40000400000 */
[----:B------:R-:W-:-:S03]  /*1bf0*/  FADD R99, R99, R88 ;  /* 0x0000005863637221 */ /* 0x000fc60000000000 */
[----:B------:R1:W-:Y:S01]  /*1c00*/  MUFU.EX2 R59, R48 ;  /* 0x00000030003b7308 */ /* 0x0003e20000000800 */
[----:B------:R-:W-:Y:S02]  /*1c10*/  FADD R43, R43, -R52 ;  /* 0x800000342b2b7221 */ /* 0x000fe40000000000 */
[----:B------:R-:W-:Y:S02]  /*1c20*/  FADD R62, R62, -R53 ;  /* 0x800000353e3e7221 */ /* 0x000fe40000000000 */
[----:B-1----:R-:W-:-:S03]  /*1c30*/  FADD R48, R40, R103 ;  /* 0x0000006728307221 */ /* 0x002fc60000000000 */
[----:B------:R-:W1:Y:S01]  /*1c40*/  MUFU.EX2 R89, R89 ;  /* 0x0000005900597308 */ /* 0x000e620000000800 */
[----:B------:R-:W-:Y:S02]  /*1c50*/  FMUL R85, R92, 1.4426950216293334961 ;  /* 0x3fb8aa3b5c557820 */ /* 0x000fe40000400000 */
[----:B0-----:R-:W-:Y:S02]  /*1c60*/  FADD R83, R81, R48 ;  /* 0x0000003051537221 */ /* 0x001fe40000000000 */
[----:B------:R-:W-:Y:S02]  /*1c70*/  FADD R58, R58, -R53 ;  /* 0x800000353a3a7221 */ /* 0x000fe40000000000 */
[----:B------:R-:W-:Y:S02]  /*1c80*/  FADD R91, R91, -R52 ;  /* 0x800000345b5b7221 */ /* 0x000fe40000000000 */
[----:B--2---:R-:W-:Y:S01]  /*1c90*/  FADD R48, R86, R99 ;  /* 0x0000006356307221 */ /* 0x004fe20000000000 */
[----:B------:R-:W0:Y:S01]  /*1ca0*/  MUFU.EX2 R32, R32 ;  /* 0x0000002000207308 */ /* 0x000e220000000800 */
[----:B------:R-:W-:Y:S01]  /*1cb0*/  FMUL R43, R43, 1.4426950216293334961 ;  /* 0x3fb8aa3b2b2b7820 */ /* 0x000fe20000400000 */
[----:B------:R-:W-:Y:S01]  /*1cc0*/  F2FP.BF16.PACK_AB R40, R81, R40 ;  /* 0x000000285128723e */ /* 0x000fe200000010ff */
[----:B------:R-:W-:-:S02]  /*1cd0*/  FMUL R33, R62, 1.4426950216293334961 ;  /* 0x3fb8aa3b3e217820 */ /* 0x000fc40000400000 */
[----:B------:R-:W-:-:S03]  /*1ce0*/  FMUL R58, R58, 1.4426950216293334961 ;  /* 0x3fb8aa3b3a3a7820 */ /* 0x000fc60000400000 */
[----:B------:R-:W2:Y:S01]  /*1cf0*/  MUFU.EX2 R60, R60 ;  /* 0x0000003c003c7308 */ /* 0x000ea20000000800 */
[----:B------:R-:W-:Y:S02]  /*1d00*/  FMUL R62, R91, 1.4426950216293334961 ;  /* 0x3fb8aa3b5b3e7820 */ /* 0x000fe40000400000 */
[----:B------:R-:W-:Y:S02]  /*1d10*/  FADD R81, R105, R48 ;  /* 0x0000003069517221 */ /* 0x000fe40000000000 */
[----:B------:R-:W-:Y:S02]  /*1d20*/  FADD R96, R96, -R53 ;  /* 0x8000003560607221 */ /* 0x000fe40000000000 */
[----:B------:R-:W-:Y:S01]  /*1d30*/  FADD R63, R63, -R52 ;  /* 0x800000343f3f7221 */ /* 0x000fe20000000000 */
[----:B------:R-:W0:Y:S01]  /*1d40*/  MUFU.EX2 R85, R85 ;  /* 0x0000005500557308 */ /* 0x000e220000000800 */
[----:B----4-:R-:W-:Y:S02]  /*1d50*/  FADD R48, R42, R83 ;  /* 0x000000532a307221 */ /* 0x010fe40000000000 */
[----:B------:R-:W-:-:S02]  /*1d60*/  FMUL R87, R96, 1.4426950216293334961 ;  /* 0x3fb8aa3b60577820 */ /* 0x000fc40000400000 */
[----:B------:R-:W-:-:S03]  /*1d70*/  FMUL R63, R63, 1.4426950216293334961 ;  /* 0x3fb8aa3b3f3f7820 */ /* 0x000fc60000400000 */
[----:B------:R5:W4:Y:S01]  /*1d80*/  MUFU.EX2 R67, R43 ;  /* 0x0000002b00437308 */ /* 0x000b220000000800 */
[C---:B------:R-:W-:Y:S02]  /*1d90*/  FMUL R26, R55.reuse, R26 ;  /* 0x0000001a371a7220 */ /* 0x040fe40000400000 */
[----:B------:R-:W-:Y:S02]  /*1da0*/  FMUL R27, R55, R27 ;  /* 0x0000001b371b7220 */ /* 0x000fe40000400000 */
[C---:B------:R-:W-:Y:S02]  /*1db0*/  FMUL R24, R57.reuse, R24 ;  /* 0x0000001839187220 */ /* 0x040fe40000400000 */
[----:B------:R-:W-:Y:S01]  /*1dc0*/  FMUL R25, R57, R25 ;  /* 0x0000001939197220 */ /* 0x000fe20000400000 */
[----:B------:R-:W0:Y:S01]  /*1dd0*/  MUFU.EX2 R58, R58 ;  /* 0x0000003a003a7308 */ /* 0x000e220000000800 */
[----:B-----5:R-:W-:Y:S02]  /*1de0*/  FADD R43, R97, R48 ;  /* 0x00000030612b7221 */ /* 0x020fe40000000000 */
[----:B------:R-:W-:-:S05]  /*1df0*/  FADD R48, R80, R81 ;  /* 0x0000005150307221 */ /* 0x000fca0000000000 */
[----:B------:R-:W5:Y:S01]  /*1e00*/  MUFU.EX2 R62, R62 ;  /* 0x0000003e003e7308 */ /* 0x000f620000000800 */
[----:B-1----:R-:W-:Y:S01]  /*1e10*/  FADD R83, R89, R48 ;  /* 0x0000003059537221 */ /* 0x002fe20000000000 */
[----:B---3--:R-:W-:Y:S01]  /*1e20*/  HMMA.16816.F32.BF16 R44, R44, R28, R24 ;  /* 0x0000001c2c2c723c */ /* 0x008fe20000041818 */
[----:B------:R-:W-:-:S05]  /*1e30*/  FADD R61, R61, -R52 ;  /* 0x800000343d3d7221 */ /* 0x000fca0000000000 */
[----:B------:R-:W1:Y:S01]  /*1e40*/  MUFU.EX2 R87, R87 ;  /* 0x0000005700577308 */ /* 0x000e620000000800 */
[----:B0-----:R-:W-:Y:S02]  /*1e50*/  FADD R28, R32, R83 ;  /* 0x00000053201c7221 */ /* 0x001fe40000000000 */
[----:B--2---:R-:W-:-:S05]  /*1e60*/  FADD R26, R60, R43 ;  /* 0x0000002b3c1a7221 */ /* 0x004fca0000000000 */
[----:B------:R-:W0:Y:S01]  /*1e70*/  MUFU.EX2 R63, R63 ;  /* 0x0000003f003f7308 */ /* 0x000e220000000800 */
[----:B------:R-:W-:Y:S02]  /*1e80*/  FADD R98, R98, -R53 ;  /* 0x8000003562627221 */ /* 0x000fe40000000000 */
[--C-:B------:R-:W-:Y:S02]  /*1e90*/  FADD R93, R93, -R52.reuse ;  /* 0x800000345d5d7221 */ /* 0x100fe40000000000 */
[----:B------:R-:W-:Y:S02]  /*1ea0*/  FMUL R61, R61, 1.4426950216293334961 ;  /* 0x3fb8aa3b3d3d7820 */ /* 0x000fe40000400000 */
[----:B------:R-:W-:Y:S02]  /*1eb0*/  FADD R24, R49, -R52 ;  /* 0x8000003431187221 */ /* 0x000fe40000000000 */
[----:B------:R-:W-:Y:S02]  /*1ec0*/  FADD R27, R85, R28 ;  /* 0x0000001c551b7221 */ /* 0x000fe40000000000 */
[----:B----4-:R-:W-:-:S02]  /*1ed0*/  FADD R25, R67, R26 ;  /* 0x0000001a43197221 */ /* 0x010fc40000000000 */
[----:B------:R-:W-:Y:S02]  /*1ee0*/  FMUL R56, R98, 1.4426950216293334961 ;  /* 0x3fb8aa3b62387820 */ /* 0x000fe40000400000 */
[----:B------:R-:W-:Y:S02]  /*1ef0*/  FADD R94, R94, -R53 ;  /* 0x800000355e5e7221 */ /* 0x000fe40000000000 */
[----:B------:R-:W-:Y:S02]  /*1f00*/  FMUL R82, R93, 1.4426950216293334961 ;  /* 0x3fb8aa3b5d527820 */ /* 0x000fe40000400000 */
[----:B------:R-:W-:Y:S02]  /*1f10*/  FADD R51, R51, -R52 ;  /* 0x8000003433337221 */ /* 0x000fe40000000000 */
[----:B------:R-:W-:Y:S01]  /*1f20*/  FMUL R28, R24, 1.4426950216293334961 ;  /* 0x3fb8aa3b181c7820 */ /* 0x000fe20000400000 */
[----:B------:R-:W2:Y:S01]  /*1f30*/  MUFU.EX2 R33, R33 ;  /* 0x0000002100217308 */ /* 0x000ea20000000800 */
[----:B------:R-:W-:-:S02]  /*1f40*/  FADD R26, R58, R27 ;  /* 0x0000001b3a1a7221 */ /* 0x000fc40000000000 */
[----:B-----5:R-:W-:Y:S01]  /*1f50*/  FADD R24, R62, R25 ;  /* 0x000000193e187221 */ /* 0x020fe20000000000 */
[----:B------:R-:W-:Y:S01]  /*1f60*/  F2FP.BF16.PACK_AB R41, R105, R86 ;  /* 0x000000566929723e */ /* 0x000fe200000010ff */
[----:B------:R-:W-:-:S03]  /*1f70*/  FMUL R54, R94, 1.4426950216293334961 ;  /* 0x3fb8aa3b5e367820 */ /* 0x000fc60000400000 */
[----:B------:R-:W3:Y:S01]  /*1f80*/  MUFU.EX2 R61, R61 ;  /* 0x0000003d003d7308 */ /* 0x000ee20000000800 */
[----:B------:R-:W-:Y:S02]  /*1f90*/  FMUL R81, R51, 1.4426950216293334961 ;  /* 0x3fb8aa3b33517820 */ /* 0x000fe40000400000 */
[----:B-1----:R-:W-:Y:S01]  /*1fa0*/  FADD R86, R87, R26 ;  /* 0x0000001a57567221 */ /* 0x002fe20000000000 */
[----:B------:R-:W1:Y:S01]  /*1fb0*/  LDSM.16.M88.4 R48, [R9+0x800] ;  /* 0x000800000930783b */ /* 0x000e620000000200 */
[----:B0-----:R-:W-:-:S03]  /*1fc0*/  FADD R84, R63, R24 ;  /* 0x000000183f547221 */ /* 0x001fc60000000000 */
[----:B------:R-:W0:Y:S01]  /*1fd0*/  MUFU.EX2 R56, R56 ;  /* 0x0000003800387308 */ /* 0x000e220000000800 */
[----:B------:R-:W4:Y:S07]  /*1fe0*/  LDSM.16.M88.4 R24, [R9+0xc00] ;  /* 0x000c00000918783b */ /* 0x000f2e0000000200 */
[----:B------:R-:W5:Y:S01]  /*1ff0*/  MUFU.EX2 R82, R82 ;  /* 0x0000005200527308 */ /* 0x000f620000000800 */
[----:B------:R-:W-:Y:S02]  /*2000*/  F2FP.BF16.PACK_AB R43, R89, R80 ;  /* 0x00000050592b723e */ /* 0x000fe400000010ff */
[----:B------:R-:W-:-:S05]  /*2010*/  F2FP.BF16.PACK_AB R42, R97, R42 ;  /* 0x0000002a612a723e */ /* 0x000fca00000010ff */
[----:B------:R-:W0:Y:S08]  /*2020*/  MUFU.EX2 R54, R54 ;  /* 0x0000003600367308 */ /* 0x000e300000000800 */
[----:B------:R-:W1:Y:S01]  /*2030*/  MUFU.EX2 R81, R81 ;  /* 0x0000005100517308 */ /* 0x000e620000000800 */
[----:B--2---:R-:W-:Y:S02]  /*2040*/  FADD R83, R33, R86 ;  /* 0x0000005621537221 */ /* 0x004fe40000000000 */
[----:B---3--:R-:W-:-:S05]  /*2050*/  FADD R29, R61, R84 ;  /* 0x000000543d1d7221 */ /* 0x008fca0000000000 */
[----:B------:R-:W2:Y:S01]  /*2060*/  MUFU.EX2 R80, R28 ;  /* 0x0000001c00507308 */ /* 0x000ea20000000800 */
[----:B------:R-:W-:Y:S01]  /*2070*/  HMMA.16816.F32.BF16 R36, R40, R34, R36 ;  /* 0x000000222824723c */ /* 0x000fe20000041824 */
[----:B0-----:R-:W-:-:S06]  /*2080*/  FADD R83, R56, R83 ;  /* 0x0000005338537221 */ /* 0x001fcc0000000000 */
[----:B-----5:R-:W-:Y:S01]  /*2090*/  FADD R34, R82, R29 ;  /* 0x0000001d52227221 */ /* 0x020fe20000000000 */
[----:B------:R-:W-:Y:S01]  /*20a0*/  HMMA.16816.F32.BF16 R44, R40, R30, R44 ;  /* 0x0000001e282c723c */ /* 0x000fe2000004182c */
[----:B------:R-:W-:Y:S02]  /*20b0*/  FADD R84, R54, R83 ;  /* 0x0000005336547221 */ /* 0x000fe40000000000 */
[----:B-1----:R-:W-:Y:S02]  /*20c0*/  FADD R29, R81, R34 ;  /* 0x00000022511d7221 */ /* 0x002fe40000000000 */
[----:B------:R-:W-:Y:S02]  /*20d0*/  FADD R84, R59, R84 ;  /* 0x000000543b547221 */ /* 0x000fe40000000000 */
[----:B--2---:R-:W-:-:S03]  /*20e0*/  FADD R34, R80, R29 ;  /* 0x0000001d50227221 */ /* 0x004fc60000000000 */
[----:B------:R-:W0:Y:S04]  /*20f0*/  SHFL.BFLY PT, R41, R84, 0x2, 0x1f ;  /* 0x0c401f0054297f89 */ /* 0x000e2800000e0000 */
[----:B------:R-:W1:Y:S01]  /*2100*/  SHFL.BFLY PT, R35, R34, 0x2, 0x1f ;  /* 0x0c401f0022237f89 */ /* 0x000e6200000e0000 */
[----:B------:R-:W-:Y:S02]  /*2110*/  F2FP.BF16.PACK_AB R28, R67, R60 ;  /* 0x0000003c431c723e */ /* 0x000fe400000010ff */
[----:B------:R-:W-:Y:S02]  /*2120*/  F2FP.BF16.PACK_AB R29, R85, R32 ;  /* 0x00000020551d723e */ /* 0x000fe400000010ff */
[----:B------:R-:W-:Y:S02]  /*2130*/  F2FP.BF16.PACK_AB R30, R63, R62 ;  /* 0x0000003e3f1e723e */ /* 0x000fe400000010ff */
[----:B------:R-:W-:-:S07]  /*2140*/  F2FP.BF16.PACK_AB R31, R87, R58 ;  /* 0x0000003a571f723e */ /* 0x000fce00000010ff */
[C---:B------:R-:W-:Y:S08]  /*2150*/  HMMA.16816.F32.BF16 R36, R28.reuse, R48, R36 ;  /* 0x000000301c24723c */ /* 0x040ff00000041824 */
[----:B----4-:R-:W-:Y:S01]  /*2160*/  HMMA.16816.F32.BF16 R44, R28, R24, R44 ;  /* 0x000000181c2c723c */ /* 0x010fe2000004182c */
[----:B0-----:R-:W-:Y:S02]  /*2170*/  FADD R42, R84, R41 ;  /* 0x00000029542a7221 */ /* 0x001fe40000000000 */
[----:B-1----:R-:W-:Y:S01]  /*2180*/  FADD R40, R34, R35 ;  /* 0x0000002322287221 */ /* 0x002fe20000000000 */
[----:B------:R-:W-:Y:S01]  /*2190*/  UIADD3 UR4, UP0, UR4, 0x40, URZ ;  /* 0x0000004004047890 */ /* 0x000fe2000ff1e03f */
[----:B------:R-:W-:Y:S01]  /*21a0*/  F2FP.BF16.PACK_AB R32, R82, R61 ;  /* 0x0000003d5220723e */ /* 0x000fe200000010ff */
[----:B------:R-:W0:Y:S01]  /*21b0*/  SHFL.BFLY PT, R43, R42, 0x1, 0x1f ;  /* 0x0c201f002a2b7f89 */ /* 0x000e2200000e0000 */
[----:B------:R-:W-:-:S02]  /*21c0*/  F2FP.BF16.PACK_AB R33, R56, R33 ;  /* 0x000000213821723e */ /* 0x000fc400000010ff */
[----:B------:R-:W-:Y:S01]  /*21d0*/  F2FP.BF16.PACK_AB R34, R80, R81 ;  /* 0x000000515022723e */ /* 0x000fe200000010ff */
[----:B------:R-:W1:Y:S01]  /*21e0*/  SHFL.BFLY PT, R41, R40, 0x1, 0x1f ;  /* 0x0c201f0028297f89 */ /* 0x000e6200000e0000 */
[----:B------:R-:W-:Y:S01]  /*21f0*/  F2FP.BF16.PACK_AB R35, R59, R54 ;  /* 0x000000363b23723e */ /* 0x000fe200000010ff */
[----:B------:R-:W-:Y:S01]  /*2200*/  UIADD3.X UR5, URZ, UR5, URZ, UP0, !UPT ;  /* 0x000000053f057290 */ /* 0x000fe200087fe43f */
[----:B------:R-:W-:-:S05]  /*2210*/  ISETP.LE.U32.AND P0, PT, R11, UR4, PT ;  /* 0x000000040b007c0c */ /* 0x000fca000bf03070 */
[C---:B------:R-:W-:Y:S08]  /*2220*/  HMMA.16816.F32.BF16 R28, R32.reuse, R50, R36 ;  /* 0x00000032201c723c */ /* 0x040ff00000041824 */
[----:B------:R-:W-:Y:S07]  /*2230*/  HMMA.16816.F32.BF16 R24, R32, R26, R44 ;  /* 0x0000001a2018723c */ /* 0x000fee000004182c */
[----:B------:R-:W-:-:S05]  /*2240*/  IMAD.U32 R32, RZ, RZ, UR5 ;  /* 0x00000005ff207e24 */ /* 0x000fca000f8e00ff */
[----:B------:R-:W-:Y:S01]  /*2250*/  ISETP.GE.U32.AND.EX P0, PT, R32, RZ, PT, P0 ;  /* 0x000000ff2000720c */ /* 0x000fe20003f06100 */
[----:B------:R-:W-:Y:S02]  /*2260*/  IMAD.MOV.U32 R33, RZ, RZ, 0x40 ;  /* 0x00000040ff217424 */ /* 0x000fe400078e00ff */
[----:B0-----:R-:W-:Y:S02]  /*2270*/  FADD R43, R42, R43 ;  /* 0x0000002b2a2b7221 */ /* 0x001fe40000000000 */
[----:B-1----:R-:W-:Y:S01]  /*2280*/  FADD R41, R40, R41 ;  /* 0x0000002928297221 */ /* 0x002fe20000000000 */
[----:B------:R-:W-:Y:S01]  /*2290*/  MOV R82, R53 ;  /* 0x0000003500527202 */ /* 0x000fe20000000f00 */
[C---:B------:R-:W-:Y:S02]  /*22a0*/  IMAD R10, R33.reuse, c[0x0][0x1b4], R10 ;  /* 0x00006d00210a7a24 */ /* 0x040fe400078e020a */
[----:B------:R-:W-:Y:S02]  /*22b0*/  IMAD R18, R33, c[0x0][0x1a4], R18 ;  /* 0x0000690021127a24 */ /* 0x000fe400078e0212 */
[----:B------:R-:W-:-:S02]  /*22c0*/  FFMA R12, R55, R12, R43 ;  /* 0x0000000c370c7223 */ /* 0x000fc4000000002b */
[----:B------:R-:W-:Y:S02]  /*22d0*/  FFMA R66, R57, R66, R41 ;  /* 0x0000004239427223 */ /* 0x000fe40000000029 */
[----:B------:R-:W-:Y:S01]  /*22e0*/  IMAD.MOV.U32 R85, RZ, RZ, R52 ;  /* 0x000000ffff557224 */ /* 0x000fe200078e0034 */
[----:B------:R-:W-:Y:S01]  /*22f0*/  @P0 CALL.REL.NOINC `(.L_x_0) ;  /* 0x0000001000000944 */ /* 0x000fe20003c00000 */
[----:B------:R-:W-:Y:S05]  /*2300*/  BRA `(.L_x_1) ;  /* 0xffffe5d000007947 */ /* 0x000fea000383ffff */
.L_x_0:
[----:B------:R-:W-:Y:S01]  /*2310*/  ISETP.NE.U32.AND P0, PT, R5, RZ, PT ;  /* 0x000000ff0500720c */ /* 0x000fe20003f05070 */
[----:B------:R-:W-:Y:S01]  /*2320*/  IMAD R5, R2, c[0x0][0x1c0], RZ ;  /* 0x0000700002057a24 */ /* 0x000fe200078e02ff */
[----:B------:R-:W-:Y:S01]  /*2330*/  FSETP.GT.AND P3, PT, |R66|, 8.50705917302346158658e+37, PT ;  /* 0x7e8000004200780b */ /* 0x000fe20003f64200 */
[----:B------:R-:W-:Y:S01]  /*2340*/  IMAD R8, R3, c[0x0][0x1c4], RZ ;  /* 0x0000710003087a24 */ /* 0x000fe200078e02ff */
[C---:B------:R-:W-:Y:S01]  /*2350*/  LOP3.LUT R9, R0.reuse, 0x8, RZ, 0xc0, !PT ;  /* 0x0000000800097812 */ /* 0x040fe200078ec0ff */
[----:B------:R-:W-:Y:S01]  /*2360*/  IMAD.SHL.U32 R15, R0, 0x4, RZ ;  /* 0x00000004000f7824 */ /* 0x000fe200078e00ff */
[C---:B------:R-:W-:Y:S01]  /*2370*/  FSETP.GEU.AND P6, PT, |R66|.reuse, 1.175494350822287508e-38, PT ;  /* 0x008000004200780b */ /* 0x040fe20003fce200 */
[----:B------:R-:W-:Y:S01]  /*2380*/  IMAD.SHL.U32 R7, R5, 0x2, RZ ;  /* 0x0000000205077824 */ /* 0x000fe200078e00ff */
[----:B------:R-:W-:Y:S01]  /*2390*/  FSETP.GEU.AND P4, PT, R66, 1.175494350822287508e-38, PT ;  /* 0x008000004200780b */ /* 0x000fe20003f8e000 */
[----:B------:R-:W-:Y:S01]  /*23a0*/  IMAD.SHL.U32 R10, R8, 0x2, RZ ;  /* 0x00000002080a7824 */ /* 0x000fe200078e00ff */
[----:B------:R-:W-:Y:S01]  /*23b0*/  LOP3.LUT R16, R15, 0xc0, RZ, 0xc0, !PT ;  /* 0x000000c00f107812 */ /* 0x000fe200078ec0ff */
[----:B------:R-:W-:Y:S01]  /*23c0*/  IMAD.HI R5, R5, 0x2, RZ ;  /* 0x0000000205057827 */ /* 0x000fe200078e02ff */
[----:B------:R-:W-:Y:S01]  /*23d0*/  SHF.R.S32.HI R11, RZ, 0x3, R0 ;  /* 0x00000003ff0b7819 */ /* 0x000fe20000011400 */
[----:B------:R-:W-:Y:S01]  /*23e0*/  BAR.SYNC.DEFER_BLOCKING 0x0 ;  /* 0x0000000000007b1d */ /* 0x000fe20000010000 */
[----:B------:R-:W-:Y:S01]  /*23f0*/  IADD3 R22, P1, P2, R10, c[0x0][0x178], R7 ;  /* 0x00005e000a167a10 */ /* 0x000fe20007a3e007 */
[----:B------:R-:W-:Y:S01]  /*2400*/  IMAD.HI R8, R8, 0x2, RZ ;  /* 0x0000000208087827 */ /* 0x000fe200078e02ff */
[----:B------:R-:W-:-:S02]  /*2410*/  LEA.HI R23, R9, R16, RZ, 0x1f ;  /* 0x0000001009177211 */ /* 0x000fc400078ff8ff */
[--C-:B------:R-:W-:Y:S01]  /*2420*/  SHF.R.S32.HI R9, RZ, 0x5, R0.reuse ;  /* 0x00000005ff097819 */ /* 0x100fe20000011400 */
[----:B------:R-:W-:Y:S01]  /*2430*/  @P3 FMUL R25, R25, 0.25 ;  /* 0x3e80000019193820 */ /* 0x000fe20000400000 */
[----:B------:R-:W-:Y:S01]  /*2440*/  IADD3.X R32, R8, c[0x0][0x17c], R5, P1, P2 ;  /* 0x00005f0008207a10 */ /* 0x000fe20000fe4405 */
[----:B------:R-:W-:Y:S01]  /*2450*/  FMUL R5, R66, 8388608 ;  /* 0x4b00000042057820 */ /* 0x000fe20000400000 */
[--C-:B------:R-:W-:Y:S01]  /*2460*/  SHF.R.U32.HI R14, RZ, 0x1, R0.reuse ;  /* 0x00000001ff0e7819 */ /* 0x100fe20000011600 */
[C---:B------:R-:W-:Y:S01]  /*2470*/  IMAD.SHL.U32 R8, R0.reuse, 0x8, RZ ;  /* 0x0000000800087824 */ /* 0x040fe200078e00ff */
[----:B------:R-:W-:Y:S01]  /*2480*/  SHF.L.U32 R7, R0, 0x6, RZ ;  /* 0x0000000600077819 */ /* 0x000fe200000006ff */
[----:B------:R-:W-:Y:S01]  /*2490*/  @P3 FMUL R24, R24, 0.25 ;  /* 0x3e80000018183820 */ /* 0x000fe20000400000 */
[----:B------:R-:W-:Y:S01]  /*24a0*/  SHF.R.S32.HI R10, RZ, 0x4, R0 ;  /* 0x00000004ff0a7819 */ /* 0x000fe20000011400 */
[----:B------:R-:W-:Y:S01]  /*24b0*/  @P3 FMUL R29, R29, 0.25 ;  /* 0x3e8000001d1d3820 */ /* 0x000fe20000400000 */
[----:B------:R-:W-:Y:S01]  /*24c0*/  FSETP.GT.AND P2, PT, |R12|, 8.50705917302346158658e+37, PT ;  /* 0x7e8000000c00780b */ /* 0x000fe20003f44200 */
[----:B------:R-:W-:Y:S01]  /*24d0*/  @P3 FMUL R28, R28, 0.25 ;  /* 0x3e8000001c1c3820 */ /* 0x000fe20000400000 */
[----:B------:R-:W-:Y:S01]  /*24e0*/  SGXT R0, R9, 0x1 ;  /* 0x000000010900781a */ /* 0x000fe20000000200 */
[----:B------:R-:W-:Y:S01]  /*24f0*/  @!P6 FMUL R25, R25, 16777216 ;  /* 0x4b8000001919e820 */ /* 0x000fe20000400000 */
[----:B------:R-:W-:Y:S01]  /*2500*/  FSEL R33, R5, R66, !P4 ;  /* 0x0000004205217208 */ /* 0x000fe20006000000 */
[----:B------:R-:W-:Y:S01]  /*2510*/  @P3 FMUL R66, R66, 0.25 ;  /* 0x3e80000042423820 */ /* 0x000fe20000400000 */
[----:B------:R-:W-:Y:S01]  /*2520*/  LOP3.LUT R5, R0, 0x404, RZ, 0xc0, !PT ;  /* 0x0000040400057812 */ /* 0x000fe200078ec0ff */
[C---:B------:R-:W-:Y:S01]  /*2530*/  FMUL R0, R12.reuse, 8388608 ;  /* 0x4b0000000c007820 */ /* 0x040fe20000400000 */
[----:B------:R-:W-:Y:S01]  /*2540*/  FSETP.GEU.AND P5, PT, |R12|, 1.175494350822287508e-38, PT ;  /* 0x008000000c00780b */ /* 0x000fe20003fae200 */
[----:B------:R-:W-:Y:S01]  /*2550*/  @!P6 FMUL R66, R66, 16777216 ;  /* 0x4b8000004242e820 */ /* 0x000fe20000400000 */
[----:B------:R-:W-:Y:S01]  /*2560*/  SGXT R11, R11, 0x1 ;  /* 0x000000010b0b781a */ /* 0x000fe20000000200 */
[----:B------:R-:W-:Y:S01]  /*2570*/  @!P6 FMUL R24, R24, 16777216 ;  /* 0x4b8000001818e820 */ /* 0x000fe20000400000 */
[----:B------:R-:W-:Y:S01]  /*2580*/  LOP3.LUT R20, R8, 0x38, RZ, 0xc0, !PT ;  /* 0x0000003808147812 */ /* 0x000fe200078ec0ff */
[----:B------:R-:W-:Y:S01]  /*2590*/  @!P6 FMUL R29, R29, 16777216 ;  /* 0x4b8000001d1de820 */ /* 0x000fe20000400000 */
[----:B------:R-:W-:Y:S01]  /*25a0*/  FSETP.GEU.AND P1, PT, R12, 1.175494350822287508e-38, PT ;  /* 0x008000000c00780b */ /* 0x000fe20003f2e000 */
[----:B------:R-:W-:Y:S01]  /*25b0*/  @!P6 FMUL R28, R28, 16777216 ;  /* 0x4b8000001c1ce820 */ /* 0x000fe20000400000 */
[----:B------:R-:W-:Y:S01]  /*25c0*/  LOP3.LUT R8, R5, 0xbc, R6, 0x78, !PT ;  /* 0x000000bc05087812 */ /* 0x000fe200078e7806 */
[----:B------:R-:W-:Y:S01]  /*25d0*/  @P2 FMUL R27, R27, 0.25 ;  /* 0x3e8000001b1b2820 */ /* 0x000fe20000400000 */
[----:B------:R-:W0:Y:S01]  /*25e0*/  MUFU.RCP R5, R66 ;  /* 0x0000004200057308 */ /* 0x000e220000001000 */
[----:B------:R-:W-:Y:S01]  /*25f0*/  LOP3.LUT R11, R11, 0x240, RZ, 0xc0, !PT ;  /* 0x000002400b0b7812 */ /* 0x000fe200078ec0ff */
[----:B------:R-:W-:Y:S01]  /*2600*/  @P2 FMUL R26, R26, 0.25 ;  /* 0x3e8000001a1a2820 */ /* 0x000fe20000400000 */
[----:B------:R-:W-:Y:S01]  /*2610*/  FSEL R34, R0, R12, !P1 ;  /* 0x0000000c00227208 */ /* 0x000fe20004800000 */
[----:B------:R-:W-:Y:S01]  /*2620*/  @P2 FMUL R12, R12, 0.25 ;  /* 0x3e8000000c0c2820 */ /* 0x000fe20000400000 */
[----:B------:R-:W-:Y:S01]  /*2630*/  LOP3.LUT R14, R11, 0x40, R14, 0x78, !PT ;  /* 0x000000400b0e7812 */ /* 0x000fe200078e780e */
[----:B------:R-:W-:Y:S01]  /*2640*/  @P2 FMUL R31, R31, 0.25 ;  /* 0x3e8000001f1f2820 */ /* 0x000fe20000400000 */
[----:B------:R-:W-:Y:S01]  /*2650*/  SGXT R9, R10, 0x1 ;  /* 0x000000010a09781a */ /* 0x000fe20000000200 */
[----:B------:R-:W-:Y:S01]  /*2660*/  @!P5 FMUL R12, R12, 16777216 ;  /* 0x4b8000000c0cd820 */ /* 0x000fe20000400000 */
[----:B------:R-:W-:Y:S01]  /*2670*/  IADD3 R0, R33, -0x3f3504f3, RZ ;  /* 0xc0cafb0d21007810 */ /* 0x000fe20007ffe0ff */
[----:B------:R-:W-:Y:S01]  /*2680*/  IMAD R14, R13, 0x4, R14 ;  /* 0x000000040d0e7824 */ /* 0x000fe200078e020e */
[----:B------:R-:W-:Y:S01]  /*2690*/  LOP3.LUT R9, R9, 0x404, RZ, 0xc0, !PT ;  /* 0x0000040409097812 */ /* 0x000fe200078ec0ff */
[----:B------:R-:W1:Y:S01]  /*26a0*/  MUFU.RCP R10, R12 ;  /* 0x0000000c000a7308 */ /* 0x000e620000001000 */
[----:B------:R-:W-:Y:S01]  /*26b0*/  LOP3.LUT R0, R0, 0xff800000, RZ, 0xc0, !PT ;  /* 0xff80000000007812 */ /* 0x000fe200078ec0ff */
[----:B------:R-:W-:Y:S01]  /*26c0*/  @P2 FMUL R30, R30, 0.25 ;  /* 0x3e8000001e1e2820 */ /* 0x000fe20000400000 */
[----:B------:R-:W-:Y:S01]  /*26d0*/  IADD3 R21, R20, R14, R9 ;  /* 0x0000000e14157210 */ /* 0x000fe20007ffe009 */
[C---:B0-----:R-:W-:Y:S01]  /*26e0*/  FMUL R13, R5.reuse, R25 ;  /* 0x00000019050d7220 */ /* 0x041fe20000400000 */
[----:B------:R-:W-:Y:S01]  /*26f0*/  LOP3.LUT R19, R8, 0x40, R7, 0xf8, !PT ;  /* 0x0000004008137812 */ /* 0x000fe200078ef807 */
[----:B------:R-:W-:Y:S01]  /*2700*/  FMUL R14, R5, R24 ;  /* 0x00000018050e7220 */ /* 0x000fe20000400000 */
[----:B------:R-:W-:Y:S01]  /*2710*/  ISETP.GE.U32.AND P2, PT, R33, 0x7f800000, PT ;  /* 0x7f8000002100780c */ /* 0x000fe20003f46070 */
[C---:B------:R-:W-:Y:S01]  /*2720*/  FMUL R18, R5.reuse, R29 ;  /* 0x0000001d05127220 */ /* 0x040fe20000400000 */
[C---:B------:R-:W-:Y:S01]  /*2730*/  ISETP.GE.U32.AND P3, PT, R34.reuse, 0x7f800000, PT ;  /* 0x7f8000002200780c */ /* 0x040fe20003f66070 */
[----:B------:R-:W-:Y:S01]  /*2740*/  FMUL R17, R5, R28 ;  /* 0x0000001c05117220 */ /* 0x000fe20000400000 */
[----:B------:R-:W-:Y:S01]  /*2750*/  IADD3 R5, R34, -0x3f3504f3, RZ ;  /* 0xc0cafb0d22057810 */ /* 0x000fe20007ffe0ff */
[----:B------:R-:W-:Y:S01]  /*2760*/  @!P5 FMUL R27, R27, 16777216 ;  /* 0x4b8000001b1bd820 */ /* 0x000fe20000400000 */
[----:B------:R-:W-:Y:S01]  /*2770*/  F2FP.BF16.PACK_AB R13, R13, R18 ;  /* 0x000000120d0d723e */ /* 0x000fe200000010ff */
[----:B------:R-:W-:Y:S01]  /*2780*/  @!P5 FMUL R26, R26, 16777216 ;  /* 0x4b8000001a1ad820 */ /* 0x000fe20000400000 */
[----:B------:R-:W-:Y:S01]  /*2790*/  LOP3.LUT R9, R5, 0xff800000, RZ, 0xc0, !PT ;  /* 0xff80000005097812 */ /* 0x000fe200078ec0ff */
[----:B------:R-:W-:Y:S01]  /*27a0*/  IMAD.IADD R5, R33, 0x1, -R0 ;  /* 0x0000000121057824 */ /* 0x000fe200078e0a00 */
[----:B------:R-:W-:Y:S01]  /*27b0*/  F2FP.BF16.PACK_AB R14, R14, R17 ;  /* 0x000000110e0e723e */ /* 0x000fe200000010ff */
[----:B------:R-:W-:Y:S01]  /*27c0*/  @!P5 FMUL R31, R31, 16777216 ;  /* 0x4b8000001f1fd820 */ /* 0x000fe20000400000 */
[----:B------:R-:W-:Y:S01]  /*27d0*/  LOP3.LUT R17, R19, 0x40, RZ, 0x3c, !PT ;  /* 0x0000004013117812 */ /* 0x000fe200078e3cff */
[----:B------:R-:W-:Y:S01]  /*27e0*/  @!P5 FMUL R30, R30, 16777216 ;  /* 0x4b8000001e1ed820 */ /* 0x000fe20000400000 */
[----:B------:R-:W-:Y:S01]  /*27f0*/  STS [R19+0x100], R13 ;  /* 0x0001000d13007388 */ /* 0x000fe20000000800 */
[----:B------:R-:W-:Y:S01]  /*2800*/  FADD R7, R5, -1 ;  /* 0xbf80000005077421 */ /* 0x000fe20000000000 */
[----:B------:R-:W-:Y:S01]  /*2810*/  LOP3.LUT R6, R6, 0xf8, RZ, 0xc0, !PT ;  /* 0x000000f806067812 */ /* 0x000fe200078ec0ff */
[C---:B-1----:R-:W-:Y:S01]  /*2820*/  FMUL R5, R10.reuse, R27 ;  /* 0x0000001b0a057220 */ /* 0x042fe20000400000 */
[----:B------:R0:W-:Y:S01]  /*2830*/  STS [R19], R14 ;  /* 0x0000000e13007388 */ /* 0x0001e20000000800 */
[----:B------:R-:W-:-:S02]  /*2840*/  FMUL R12, R10, R26 ;  /* 0x0000001a0a0c7220 */ /* 0x000fc40000400000 */
[C---:B------:R-:W-:Y:S02]  /*2850*/  FMUL R16, R10.reuse, R31 ;  /* 0x0000001f0a107220 */ /* 0x040fe40000400000 */
[----:B------:R-:W-:Y:S02]  /*2860*/  FMUL R15, R10, R30 ;  /* 0x0000001e0a0f7220 */ /* 0x000fe40000400000 */
[----:B------:R-:W-:Y:S01]  /*2870*/  IMAD.IADD R8, R34, 0x1, -R9 ;  /* 0x0000000122087824 */ /* 0x000fe200078e0a09 */
[----:B------:R-:W-:Y:S01]  /*2880*/  F2FP.BF16.PACK_AB R16, R5, R16 ;  /* 0x000000100510723e */ /* 0x000fe200000010ff */
[----:B------:R-:W-:Y:S01]  /*2890*/  IMAD.MOV.U32 R24, RZ, RZ, 0x3dc6b27f ;  /* 0x3dc6b27fff187424 */ /* 0x000fe200078e00ff */
[----:B------:R-:W-:Y:S01]  /*28a0*/  F2FP.BF16.PACK_AB R15, R12, R15 ;  /* 0x0000000f0c0f723e */ /* 0x000fe200000010ff */
[----:B------:R-:W-:Y:S01]  /*28b0*/  FADD R11, R8, -1 ;  /* 0xbf800000080b7421 */ /* 0x000fe20000000000 */
[----:B0-----:R-:W-:Y:S01]  /*28c0*/  LOP3.LUT R14, R21, 0x4, RZ, 0x3c, !PT ;  /* 0x00000004150e7812 */ /* 0x001fe200078e3cff */
[-C--:B------:R-:W-:Y:S01]  /*28d0*/  FFMA.FTZ R8, R7, R24.reuse, -0.16845393180847167969 ;  /* 0xbe2c7f3007087423 */ /* 0x080fe20000010018 */
[----:B------:R-:W-:Y:S01]  /*28e0*/  STS [R17+0x300], R16 ;  /* 0x0003001011007388 */ /* 0x000fe20000000800 */
[----:B------:R-:W-:Y:S01]  /*28f0*/  FFMA.FTZ R10, R11, R24, -0.16845393180847167969 ;  /* 0xbe2c7f300b0a7423 */ /* 0x000fe20000010018 */
[----:B------:R0:W1:Y:S01]  /*2900*/  I2F R5, R0 ;  /* 0x0000000000057306 */ /* 0x0000620000201400 */
[----:B------:R-:W-:Y:S01]  /*2910*/  FFMA.FTZ R8, R7, R8, 0.1716887056827545166 ;  /* 0x3e2fcf2a07087423 */ /* 0x000fe20000010008 */
[----:B------:R2:W-:Y:S01]  /*2920*/  STS [R17+0x200], R15 ;  /* 0x0002000f11007388 */ /* 0x0005e20000000800 */
[----:B------:R-:W-:-:S02]  /*2930*/  FFMA.FTZ R10, R11, R10, 0.1716887056827545166 ;  /* 0x3e2fcf2a0b0a7423 */ /* 0x000fc4000001000a */
[----:B------:R-:W-:Y:S01]  /*2940*/  FFMA.FTZ R8, R7, R8, -0.17900948226451873779 ;  /* 0xbe374e4307087423 */ /* 0x000fe20000010008 */
[----:B------:R-:W-:Y:S01]  /*2950*/  BAR.SYNC.DEFER_BLOCKING 0x0 ;  /* 0x0000000000007b1d */ /* 0x000fe20000010000 */
[----:B------:R-:W-:Y:S02]  /*2960*/  FFMA.FTZ R10, R11, R10, -0.17900948226451873779 ;  /* 0xbe374e430b0a7423 */ /* 0x000fe4000001000a */
[----:B------:R-:W-:Y:S01]  /*2970*/  FFMA.FTZ R8, R7, R8, 0.20512372255325317383 ;  /* 0x3e520bf407087423 */ /* 0x000fe20000010008 */
[----:B0-----:R-:W-:Y:S01]  /*2980*/  FSEL R0, RZ, -23, P4 ;  /* 0xc1b80000ff007808 */ /* 0x001fe20002000000 */
[----:B------:R-:W-:Y:S02]  /*2990*/  FFMA.FTZ R10, R11, R10, 0.20512372255325317383 ;  /* 0x3e520bf40b0a7423 */ /* 0x000fe4000001000a */
[----:B------:R-:W-:Y:S02]  /*29a0*/  FFMA.FTZ R8, R7, R8, -0.24046532809734344482 ;  /* 0xbe763c8b07087423 */ /* 0x000fe40000010008 */
[----:B------:R-:W-:-:S02]  /*29b0*/  FFMA.FTZ R10, R11, R10, -0.24046532809734344482 ;  /* 0xbe763c8b0b0a7423 */ /* 0x000fc4000001000a */
[----:B------:R-:W-:Y:S02]  /*29c0*/  FFMA.FTZ R8, R7, R8, 0.28857114911079406738 ;  /* 0x3e93bf9907087423 */ /* 0x000fe40000010008 */
[----:B------:R-:W-:Y:S02]  /*29d0*/  FFMA.FTZ R12, R11, R10, 0.28857114911079406738 ;  /* 0x3e93bf990b0c7423 */ /* 0x000fe4000001000a */
[----:B------:R-:W-:Y:S01]  /*29e0*/  FFMA.FTZ R8, R7, R8, -0.36067417263984680176 ;  /* 0xbeb8aa4907087423 */ /* 0x000fe20000010008 */
[----:B------:R0:W3:Y:S01]  /*29f0*/  I2F R10, R9 ;  /* 0x00000009000a7306 */ /* 0x0000e20000201400 */
[----:B------:R-:W-:Y:S02]  /*2a00*/  FFMA.FTZ R12, R11, R12, -0.36067417263984680176 ;  /* 0xbeb8aa490b0c7423 */ /* 0x000fe4000001000c */
[----:B------:R-:W-:Y:S02]  /*2a10*/  FFMA.FTZ R8, R7, R8, 0.48089820146560668945 ;  /* 0x3ef6384a07087423 */ /* 0x000fe40000010008 */
[----:B------:R-:W-:-:S02]  /*2a20*/  FFMA.FTZ R12, R11, R12, 0.48089820146560668945 ;  /* 0x3ef6384a0b0c7423 */ /* 0x000fc4000001000c */
[----:B------:R-:W-:Y:S01]  /*2a30*/  FFMA.FTZ R8, R7, R8, -0.72134751081466674805 ;  /* 0xbf38aa3b07087423 */ /* 0x000fe20000010008 */
[----:B------:R-:W4:Y:S01]  /*2a40*/  LDS R21, [R21] ;  /* 0x0000000015157984 */ /* 0x000f220000000800 */
[----:B------:R-:W-:Y:S01]  /*2a50*/  FFMA.FTZ R12, R11, R12, -0.72134751081466674805 ;  /* 0xbf38aa3b0b0c7423 */ /* 0x000fe2000001000c */
[----:B0-----:R-:W-:Y:S01]  /*2a60*/  FSEL R9, RZ, -23, P1 ;  /* 0xc1b80000ff097808 */ /* 0x001fe20000800000 */
[----:B------:R-:W-:Y:S01]  /*2a70*/  FMUL R8, R7, R8 ;  /* 0x0000000807087220 */ /* 0x000fe20000400000 */
[----:B------:R-:W0:Y:S01]  /*2a80*/  LDS R19, [R14] ;  /* 0x000000000e137984 */ /* 0x000e220000000800 */
[----:B------:R-:W-:Y:S01]  /*2a90*/  FMUL R12, R11, R12 ;  /* 0x0000000c0b0c7220 */ /* 0x000fe20000400000 */
[----:B------:R-:W-:Y:S01]  /*2aa0*/  FSETP.NEU.AND P1, PT, R33, RZ, PT ;  /* 0x000000ff2100720b */ /* 0x000fe20003f2d000 */
[----:B------:R-:W-:Y:S02]  /*2ab0*/  FMUL R8, R7, R8 ;  /* 0x0000000807087220 */ /* 0x000fe40000400000 */
[----:B------:R-:W-:-:S02]  /*2ac0*/  FMUL R12, R11, R12 ;  /* 0x0000000c0b0c7220 */ /* 0x000fc40000400000 */
[----:B-1----:R-:W-:Y:S02]  /*2ad0*/  FFMA.FTZ R0, R5, 1.1920928955078125e-07, R0 ;  /* 0x3400000005007823 */ /* 0x002fe40000010000 */
[----:B------:R-:W-:Y:S01]  /*2ae0*/  FFMA.FTZ R7, R7, 1.4426950216293334961, R8 ;  /* 0x3fb8aa3b07077823 */ /* 0x000fe20000010008 */
[----:B------:R-:W-:Y:S01]  /*2af0*/  MOV R8, c[0x0][0x1c8] ;  /* 0x0000720000087a02 */ /* 0x000fe20000000f00 */
[----:B---3--:R-:W-:Y:S02]  /*2b00*/  FFMA.FTZ R9, R10, 1.1920928955078125e-07, R9 ;  /* 0x340000000a097823 */ /* 0x008fe40000010009 */
[----:B------:R-:W-:Y:S02]  /*2b10*/  FFMA.FTZ R12, R11, 1.4426950216293334961, R12 ;  /* 0x3fb8aa3b0b0c7823 */ /* 0x000fe4000001000c */
[----:B------:R-:W-:Y:S02]  /*2b20*/  IMAD R5, R4, c[0x0][0x1c8], RZ ;  /* 0x0000720004057a24 */ /* 0x000fe400078e02ff */
[----:B------:R-:W-:-:S02]  /*2b30*/  FADD R0, R0, R7 ;  /* 0x0000000700007221 */ /* 0x000fc40000000000 */
[----:B------:R-:W-:Y:S02]  /*2b40*/  FADD R7, R9, R12 ;  /* 0x0000000c09077221 */ /* 0x000fe40000000000 */
[C---:B------:R-:W-:Y:S02]  /*2b50*/  IMAD R9, R8.reuse, 0x4, R5 ;  /* 0x0000000408097824 */ /* 0x040fe400078e0205 */
[----:B------:R-:W-:Y:S02]  /*2b60*/  @P2 IMAD.MOV.U32 R4, RZ, RZ, 0x7f800000 ;  /* 0x7f800000ff042424 */ /* 0x000fe400078e00ff */
[----:B------:R-:W-:Y:S02]  /*2b70*/  @P3 IMAD.MOV.U32 R13, RZ, RZ, 0x7f800000 ;  /* 0x7f800000ff0d3424 */ /* 0x000fe400078e00ff */
[----:B------:R-:W-:Y:S02]  /*2b80*/  IMAD R11, R8, 0x4, R9 ;  /* 0x00000004080b7824 */ /* 0x000fe400078e0209 */
[----:B------:R-:W-:Y:S01]  /*2b90*/  @P2 FFMA.FTZ R0, R33, R4, +INF ;  /* 0x7f80000021002423 */ /* 0x000fe20000010004 */
[C---:B------:R-:W-:Y:S01]  /*2ba0*/  FSETP.NEU.AND P2, PT, R34.reuse, RZ, PT ;  /* 0x000000ff2200720b */ /* 0x040fe20003f4d000 */
[----:B------:R-:W-:Y:S01]  /*2bb0*/  @P3 FFMA.FTZ R7, R34, R13, +INF ;  /* 0x7f80000022073423 */ /* 0x000fe2000001000d */
[----:B------:R-:W-:Y:S01]  /*2bc0*/  LEA R4, P3, R5, R22, 0x1 ;  /* 0x0000001605047211 */ /* 0x000fe200078608ff */
[----:B------:R-:W-:Y:S01]  /*2bd0*/  IMAD.IADD R23, R20, 0x1, R23 ;  /* 0x0000000114177824 */ /* 0x000fe200078e0217 */
[----:B------:R-:W-:-:S02]  /*2be0*/  LEA R13, R8, R11, 0x2 ;  /* 0x0000000b080d7211 */ /* 0x000fc400078e10ff */
[----:B------:R-:W-:Y:S02]  /*2bf0*/  LEA.HI.X.SX32 R5, R5, R32, 0x1, P3 ;  /* 0x0000002005057211 */ /* 0x000fe400018f0eff */
[----:B--2---:R-:W-:Y:S02]  /*2c00*/  FSEL R15, R0, -INF , P1 ;  /* 0xff800000000f7808 */ /* 0x004fe40000800000 */
[-C--:B------:R-:W-:Y:S01]  /*2c10*/  LEA R8, P4, R9, R22.reuse, 0x1 ;  /* 0x0000001609087211 */ /* 0x080fe200078808ff */
[----:B----4-:R1:W-:Y:S01]  /*2c20*/  STG.E.U16 [R4.64], R21 ;  /* 0x0000001504007986 */ /* 0x0103e2000c101506 */
[----:B------:R-:W-:Y:S01]  /*2c30*/  FSEL R0, R7, -INF , P2 ;  /* 0xff80000007007808 */ /* 0x000fe20001000000 */
[----:B------:R-:W-:Y:S01]  /*2c40*/  FFMA R52, R15, 0.69314718246459960938, R52 ;  /* 0x3f3172180f347823 */ /* 0x000fe20000000034 */
[-C--:B------:R-:W-:Y:S02]  /*2c50*/  LEA R10, P5, R11, R22.reuse, 0x1 ;  /* 0x000000160b0a7211 */ /* 0x080fe400078a08ff */
[----:B------:R-:W-:Y:S01]  /*2c60*/  LEA R12, P3, R13, R22, 0x1 ;  /* 0x000000160d0c7211 */ /* 0x000fe200078608ff */
[----:B------:R-:W-:Y:S01]  /*2c70*/  FFMA R53, R0, 0.69314718246459960938, R53 ;  /* 0x3f31721800357823 */ /* 0x000fe20000000035 */
[----:B------:R-:W-:-:S02]  /*2c80*/  LEA.HI.X.SX32 R9, R9, R32, 0x1, P4 ;  /* 0x0000002009097211 */ /* 0x000fc400020f0eff */
[-C--:B------:R-:W-:Y:S02]  /*2c90*/  LEA.HI.X.SX32 R11, R11, R32.reuse, 0x1, P5 ;  /* 0x000000200b0b7211 */ /* 0x080fe400028f0eff */
[----:B------:R-:W-:Y:S01]  /*2ca0*/  LEA.HI.X.SX32 R13, R13, R32, 0x1, P3 ;  /* 0x000000200d0d7211 */ /* 0x000fe200018f0eff */
[----:B0-----:R0:W-:Y:S01]  /*2cb0*/  STG.E.U16 [R8.64], R19 ;  /* 0x0000001308007986 */ /* 0x0011e2000c101506 */
[----:B-1----:R-:W-:Y:S02]  /*2cc0*/  PRMT R5, R21, 0x7632, R5 ;  /* 0x0000763215057816 */ /* 0x002fe40000000005 */
[----:B------:R-:W-:-:S03]  /*2cd0*/  PRMT R0, R19, 0x7632, R0 ;  /* 0x0000763213007816 */ /* 0x000fc60000000000 */
[----:B------:R0:W-:Y:S04]  /*2ce0*/  STG.E.U16 [R10.64], R5 ;  /* 0x000000050a007986 */ /* 0x0001e8000c101506 */
[----:B------:R0:W-:Y:S04]  /*2cf0*/  STG.E.U16 [R12.64], R0 ;  /* 0x000000000c007986 */ /* 0x0001e8000c101506 */
[----:B------:R-:W-:Y:S06]  /*2d00*/  BAR.SYNC.DEFER_BLOCKING 0x0 ;  /* 0x0000000000007b1d */ /* 0x000fec0000010000 */
[----:B------:R0:W-:Y:S04]  /*2d10*/  STS.64 [R6], R52 ;  /* 0x0000003406007388 */ /* 0x0001e80000000a00 */
[----:B------:R-:W-:Y:S06]  /*2d20*/  BAR.SYNC.DEFER_BLOCKING 0x0 ;  /* 0x0000000000007b1d */ /* 0x000fec0000010000 */
[----:B------:R-:W-:Y:S05]  /*2d30*/  @P0 EXIT ;  /* 0x000000000000094d */ /* 0x000fea0003800000 */
[----:B0-----:R-:W0:Y:S01]  /*2d40*/  LDS R23, [R23] ;  /* 0x0000000017177984 */ /* 0x001e220000000800 */
[----:B------:R-:W-:-:S02]  /*2d50*/  IMAD R2, R2, c[0x0][0x1cc], RZ ;  /* 0x0000730002027a24 */ /* 0x000fc400078e02ff */
[C---:B------:R-:W-:Y:S02]  /*2d60*/  IMAD.SHL.U32 R5, R3.reuse, 0x4, RZ ;  /* 0x0000000403057824 */ /* 0x040fe400078e00ff */
[----:B------:R-:W-:Y:S02]  /*2d70*/  IMAD.SHL.U32 R0, R2, 0x4, RZ ;  /* 0x0000000402007824 */ /* 0x000fe400078e00ff */
[----:B------:R-:W-:-:S04]  /*2d80*/  IMAD.HI R4, R3, 0x4, RZ ;  /* 0x0000000403047827 */ /* 0x000fc800078e02ff */
[----:B------:R-:W-:Y:S01]  /*2d90*/  IMAD.HI R3, R2, 0x4, RZ ;  /* 0x0000000402037827 */ /* 0x000fe200078e02ff */
[----:B------:R-:W-:-:S04]  /*2da0*/  IADD3 R2, P0, P1, R5, c[0x0][0x180], R0 ;  /* 0x0000600005027a10 */ /* 0x000fc8000791e000 */
[----:B------:R-:W-:-:S05]  /*2db0*/  IADD3.X R3, R4, c[0x0][0x184], R3, P0, P1 ;  /* 0x0000610004037a10 */ /* 0x000fca00007e2403 */
[----:B0-----:R-:W-:Y:S01]  /*2dc0*/  STG.E [R2.64], R23 ;  /* 0x0000001702007986 */ /* 0x001fe2000c101906 */
[----:B------:R-:W-:Y:S05]  /*2dd0*/  EXIT ;  /* 0x000000000000794d */ /* 0x000fea0003800000 */
.L_x_2:
[----:B------:R-:W-:-:S00]  /*2de0*/  BRA `(.L_x_2) ;  /* 0xfffffff000007947 */ /* 0x000fc0000383ffff */
[----:B------:R-:W-:-:S00]  /*2df0*/  NOP ;  /* 0x0000000000007918 */ /* 0x000fc00000000000 */
        /* <DEDUP_REMOVED lines=8> */
.L_x_3:


//--------------------- .nv.global.init           --------------------------
	.section	.nv.global.init,"aw",@progbits
.nv.global.init:
	.type		_$_str,@object
	.size		_$_str,(.L_0 - _$_str)
_$_str:
        /*0000*/ 	.byte	0x5f, 0x5f, 0x43, 0x55, 0x44, 0x41, 0x5f, 0x46, 0x54, 0x5a, 0x00
.L_0:


//--------------------- .nv.shared.attn_fwd       --------------------------
	.section	.nv.shared.attn_fwd,"aw",@nobits
	.sectionflags	@""
	.align	16
